	.target	sm_100a

	.elftype	@"ET_EXEC"


//--------------------- .note.nv.tkinfo           --------------------------
	.section	.note.nv.tkinfo,"",@"SHT_NOTE"
	.sectionflags	@"SHF_NOTE_NV_TKINFO"
	.tkinfo
        /*0018*/ 	.word	0x00000002
        /*0030*/ 	.string	""
        /*0030*/ 	.string	"ptxas"
        /*0030*/ 	.string	"Cuda compilation tools, release 13.0, V13.0.88"
        /*0030*/ 	.string	"Build cuda_13.0.r13.0/compiler.36424714_0"
        /*0030*/ 	.string	"-arch sm_100a -m 64 "



//--------------------- .note.nv.cuinfo           --------------------------
	.section	.note.nv.cuinfo,"",@"SHT_NOTE"
	.sectionflags	@"SHF_NOTE_NV_CUINFO"
        /*0018*/ 	.short	0x0002
        /*001a*/ 	.short	0x0064
        /*001c*/ 	.short	0x0082
	.zero		2


//--------------------- .nv.info                  --------------------------
	.section	.nv.info,"",@"SHT_CUDA_INFO"
	.align	4


	//----- nvinfo : EIATTR_REGCOUNT
	.align		4
        /*0000*/ 	.byte	0x04, 0x2f
        /*0002*/ 	.short	(.L_19 - .L_18)
	.align		4
.L_18:
        /*0004*/ 	.word	index@(_ZN7cutlass13device_kernelINS_4gemm6kernel13GemmUniversalIN4cute5tupleIJiiiiEEENS1_10collective13CollectiveMmaINS1_35MainloopSm100TmaUmmaWarpSpecializedILi5ELi2ELi4ENS5_IJNS4_1CILi1EEESB_SB_EEEEENS5_IJNSA_ILi128EEENSA_ILi64EEESF_EEENS_10bfloat16_tENS5_IJlSB_lEEESH_SI_NS4_8TiledMMAINS4_8MMA_AtomIJNS4_20SM100_MMA_F16BF16_SSISH_SH_fLi128ELi64ELNS4_4UMMA5MajorE0ELSN_0ELNSM_7ScaleInE0ELSO_0EEEEEENS4_6LayoutISC_NS5_IJNSA_ILi0EEESS_SS_EEEEENS5_IJNS4_10UnderscoreESV_SV_EEEEENS4_13SM90_TMA_LOADENS4_14ComposedLayoutINS4_7SwizzleILi3ELi4ELi3EEENS4_18smem_ptr_flag_bitsILi16EEENSR_INS5_IJNSA_ILi8EEESF_EEENS5_IJSF_SB_EEEEEEEvNS4_8identityESY_S18_vS19_EENS_8epilogue10collective18CollectiveEpilogueINS1B_23Sm100TmaWarpSpecializedILi3ELi2ELi32ELb1ELb0EEEJSG_NS5_IJNSR_ISE_SB_EENSR_INSA_ILi32EEESB_EEEEESH_SI_SH_SI_NS1B_6fusion15FusionCallbacksIS1F_NS1K_17LinearCombinationISH_fSH_fLNS_15FloatRoundStyleE2EEESG_S1J_JEEENS4_5SM1004TMEM4LOAD26SM100_TMEM_LOAD_32dp32b32xESY_NSZ_INS10_ILi2ELi4ELi3EEES13_NSR_INS5_IJS14_S1H_EEENS5_IJS1H_SB_EEEEEEENS4_39AutoVectorizingCopyWithAssumedAlignmentILi128EEENS4_14SM90_TMA_STOREES1Y_S20_S20_EEEvvEEEEvNT_6ParamsE)
        /*0008*/ 	.word	0x0000006f


	//----- nvinfo : EIATTR_FRAME_SIZE
	.align		4
.L_19:
        /*000c*/ 	.byte	0x04, 0x11
        /*000e*/ 	.short	(.L_21 - .L_20)
	.align		4
.L_20:
        /*0010*/ 	.word	index@($__internal_2_$__cuda_sm10x_tcgen05_guardrail_trap_unallocated_columns_being_dealloced)
        /*0014*/ 	.word	0x00000000


	//----- nvinfo : EIATTR_FRAME_SIZE
	.align		4
.L_21:
        /*0018*/ 	.byte	0x04, 0x11
        /*001a*/ 	.short	(.L_23 - .L_22)
	.align		4
.L_22:
        /*001c*/ 	.word	index@($__internal_1_$__cuda_sm10x_tcgen05_guardrail_trap_phase_invalid_during_alloc)
        /*0020*/ 	.word	0x00000000


	//----- nvinfo : EIATTR_FRAME_SIZE
	.align		4
.L_23:
        /*0024*/ 	.byte	0x04, 0x11
        /*0026*/ 	.short	(.L_25 - .L_24)
	.align		4
.L_24:
        /*0028*/ 	.word	index@($__internal_0_$__cuda_sm10x_tcgen05_guardrail_trap_col_being_dealloced_not_returned_by_alloc)
        /*002c*/ 	.word	0x00000000


	//----- nvinfo : EIATTR_FRAME_SIZE
	.align		4
.L_25:
        /*0030*/ 	.byte	0x04, 0x11
        /*0032*/ 	.short	(.L_27 - .L_26)
	.align		4
.L_26:
        /*0034*/ 	.word	index@(_ZN7cutlass13device_kernelINS_4gemm6kernel13GemmUniversalIN4cute5tupleIJiiiiEEENS1_10collective13CollectiveMmaINS1_35MainloopSm100TmaUmmaWarpSpecializedILi5ELi2ELi4ENS5_IJNS4_1CILi1EEESB_SB_EEEEENS5_IJNSA_ILi128EEENSA_ILi64EEESF_EEENS_10bfloat16_tENS5_IJlSB_lEEESH_SI_NS4_8TiledMMAINS4_8MMA_AtomIJNS4_20SM100_MMA_F16BF16_SSISH_SH_fLi128ELi64ELNS4_4UMMA5MajorE0ELSN_0ELNSM_7ScaleInE0ELSO_0EEEEEENS4_6LayoutISC_NS5_IJNSA_ILi0EEESS_SS_EEEEENS5_IJNS4_10UnderscoreESV_SV_EEEEENS4_13SM90_TMA_LOADENS4_14ComposedLayoutINS4_7SwizzleILi3ELi4ELi3EEENS4_18smem_ptr_flag_bitsILi16EEENSR_INS5_IJNSA_ILi8EEESF_EEENS5_IJSF_SB_EEEEEEEvNS4_8identityESY_S18_vS19_EENS_8epilogue10collective18CollectiveEpilogueINS1B_23Sm100TmaWarpSpecializedILi3ELi2ELi32ELb1ELb0EEEJSG_NS5_IJNSR_ISE_SB_EENSR_INSA_ILi32EEESB_EEEEESH_SI_SH_SI_NS1B_6fusion15FusionCallbacksIS1F_NS1K_17LinearCombinationISH_fSH_fLNS_15FloatRoundStyleE2EEESG_S1J_JEEENS4_5SM1004TMEM4LOAD26SM100_TMEM_LOAD_32dp32b32xESY_NSZ_INS10_ILi2ELi4ELi3EEES13_NSR_INS5_IJS14_S1H_EEENS5_IJS1H_SB_EEEEEEENS4_39AutoVectorizingCopyWithAssumedAlignmentILi128EEENS4_14SM90_TMA_STOREES1Y_S20_S20_EEEvvEEEEvNT_6ParamsE)
        /*0038*/ 	.word	0x00000000


	//----- nvinfo : EIATTR_MIN_STACK_SIZE
	.align		4
.L_27:
        /*003c*/ 	.byte	0x04, 0x12
        /*003e*/ 	.short	(.L_29 - .L_28)
	.align		4
.L_28:
        /*0040*/ 	.word	index@(_ZN7cutlass13device_kernelINS_4gemm6kernel13GemmUniversalIN4cute5tupleIJiiiiEEENS1_10collective13CollectiveMmaINS1_35MainloopSm100TmaUmmaWarpSpecializedILi5ELi2ELi4ENS5_IJNS4_1CILi1EEESB_SB_EEEEENS5_IJNSA_ILi128EEENSA_ILi64EEESF_EEENS_10bfloat16_tENS5_IJlSB_lEEESH_SI_NS4_8TiledMMAINS4_8MMA_AtomIJNS4_20SM100_MMA_F16BF16_SSISH_SH_fLi128ELi64ELNS4_4UMMA5MajorE0ELSN_0ELNSM_7ScaleInE0ELSO_0EEEEEENS4_6LayoutISC_NS5_IJNSA_ILi0EEESS_SS_EEEEENS5_IJNS4_10UnderscoreESV_SV_EEEEENS4_13SM90_TMA_LOADENS4_14ComposedLayoutINS4_7SwizzleILi3ELi4ELi3EEENS4_18smem_ptr_flag_bitsILi16EEENSR_INS5_IJNSA_ILi8EEESF_EEENS5_IJSF_SB_EEEEEEEvNS4_8identityESY_S18_vS19_EENS_8epilogue10collective18CollectiveEpilogueINS1B_23Sm100TmaWarpSpecializedILi3ELi2ELi32ELb1ELb0EEEJSG_NS5_IJNSR_ISE_SB_EENSR_INSA_ILi32EEESB_EEEEESH_SI_SH_SI_NS1B_6fusion15FusionCallbacksIS1F_NS1K_17LinearCombinationISH_fSH_fLNS_15FloatRoundStyleE2EEESG_S1J_JEEENS4_5SM1004TMEM4LOAD26SM100_TMEM_LOAD_32dp32b32xESY_NSZ_INS10_ILi2ELi4ELi3EEES13_NSR_INS5_IJS14_S1H_EEENS5_IJS1H_SB_EEEEEEENS4_39AutoVectorizingCopyWithAssumedAlignmentILi128EEENS4_14SM90_TMA_STOREES1Y_S20_S20_EEEvvEEEEvNT_6ParamsE)
        /*0044*/ 	.word	0x00000000
.L_29:


//--------------------- .nv.compat                --------------------------
	.section	.nv.compat,"",@"SHT_CUDA_COMPAT_INFO"
	.align	4
        /*0000*/ 	.byte	0x02, 0x09, 0x01, 0x00, 0x02, 0x02, 0x02, 0x00, 0x02, 0x05, 0x05, 0x00, 0x03, 0x07, 0x01, 0x01
        /*0010*/ 	.byte	0x02, 0x03, 0x01, 0x00, 0x02, 0x06, 0x01, 0x00, 0x04, 0x0b, 0x08, 0x00, 0x09, 0x00, 0x00, 0x00
        /*0020*/ 	.byte	0x00, 0x00, 0x00, 0x00


//--------------------- .nv.info._ZN7cutlass13device_kernelINS_4gemm6kernel13GemmUniversalIN4cute5tupleIJiiiiEEENS1_10collective13CollectiveMmaINS1_35MainloopSm100TmaUmmaWarpSpecializedILi5ELi2ELi4ENS5_IJNS4_1CILi1EEESB_SB_EEEEENS5_IJNSA_ILi128EEENSA_ILi64EEESF_EEENS_10bfloat16_tENS5_IJlSB_lEEESH_SI_NS4_8TiledMMAINS4_8MMA_AtomIJNS4_20SM100_MMA_F16BF16_SSISH_SH_fLi128ELi64ELNS4_4UMMA5MajorE0ELSN_0ELNSM_7ScaleInE0ELSO_0EEEEEENS4_6LayoutISC_NS5_IJNSA_ILi0EEESS_SS_EEEEENS5_IJNS4_10UnderscoreESV_SV_EEEEENS4_13SM90_TMA_LOADENS4_14ComposedLayoutINS4_7SwizzleILi3ELi4ELi3EEENS4_18smem_ptr_flag_bitsILi16EEENSR_INS5_IJNSA_ILi8EEESF_EEENS5_IJSF_SB_EEEEEEEvNS4_8identityESY_S18_vS19_EENS_8epilogue10collective18CollectiveEpilogueINS1B_23Sm100TmaWarpSpecializedILi3ELi2ELi32ELb1ELb0EEEJSG_NS5_IJNSR_ISE_SB_EENSR_INSA_ILi32EEESB_EEEEESH_SI_SH_SI_NS1B_6fusion15FusionCallbacksIS1F_NS1K_17LinearCombinationISH_fSH_fLNS_15FloatRoundStyleE2EEESG_S1J_JEEENS4_5SM1004TMEM4LOAD26SM100_TMEM_LOAD_32dp32b32xESY_NSZ_INS10_ILi2ELi4ELi3EEES13_NSR_INS5_IJS14_S1H_EEENS5_IJS1H_SB_EEEEEEENS4_39AutoVectorizingCopyWithAssumedAlignmentILi128EEENS4_14SM90_TMA_STOREES1Y_S20_S20_EEEvvEEEEvNT_6ParamsE --------------------------
	.section	.nv.info._ZN7cutlass13device_kernelINS_4gemm6kernel13GemmUniversalIN4cute5tupleIJiiiiEEENS1_10collective13CollectiveMmaINS1_35MainloopSm100TmaUmmaWarpSpecializedILi5ELi2ELi4ENS5_IJNS4_1CILi1EEESB_SB_EEEEENS5_IJNSA_ILi128EEENSA_ILi64EEESF_EEENS_10bfloat16_tENS5_IJlSB_lEEESH_SI_NS4_8TiledMMAINS4_8MMA_AtomIJNS4_20SM100_MMA_F16BF16_SSISH_SH_fLi128ELi64ELNS4_4UMMA5MajorE0ELSN_0ELNSM_7ScaleInE0ELSO_0EEEEEENS4_6LayoutISC_NS5_IJNSA_ILi0EEESS_SS_EEEEENS5_IJNS4_10UnderscoreESV_SV_EEEEENS4_13SM90_TMA_LOADENS4_14ComposedLayoutINS4_7SwizzleILi3ELi4ELi3EEENS4_18smem_ptr_flag_bitsILi16EEENSR_INS5_IJNSA_ILi8EEESF_EEENS5_IJSF_SB_EEEEEEEvNS4_8identityESY_S18_vS19_EENS_8epilogue10collective18CollectiveEpilogueINS1B_23Sm100TmaWarpSpecializedILi3ELi2ELi32ELb1ELb0EEEJSG_NS5_IJNSR_ISE_SB_EENSR_INSA_ILi32EEESB_EEEEESH_SI_SH_SI_NS1B_6fusion15FusionCallbacksIS1F_NS1K_17LinearCombinationISH_fSH_fLNS_15FloatRoundStyleE2EEESG_S1J_JEEENS4_5SM1004TMEM4LOAD26SM100_TMEM_LOAD_32dp32b32xESY_NSZ_INS10_ILi2ELi4ELi3EEES13_NSR_INS5_IJS14_S1H_EEENS5_IJS1H_SB_EEEEEEENS4_39AutoVectorizingCopyWithAssumedAlignmentILi128EEENS4_14SM90_TMA_STOREES1Y_S20_S20_EEEvvEEEEvNT_6ParamsE,"",@"SHT_CUDA_INFO"
	.sectionflags	@""
	.align	4


	//----- nvinfo : EIATTR_CUDA_API_VERSION
	.align		4
        /*0000*/ 	.byte	0x04, 0x37
        /*0002*/ 	.short	(.L_31 - .L_30)
.L_30:
        /*0004*/ 	.word	0x00000082


	//----- nvinfo : EIATTR_KPARAM_INFO
	.align		4
.L_31:
        /*0008*/ 	.byte	0x04, 0x17
        /*000a*/ 	.short	(.L_33 - .L_32)
.L_32:
        /*000c*/ 	.word	0x00000000
        /*0010*/ 	.short	0x0000
        /*0012*/ 	.short	0x0000
        /*0014*/ 	.byte	0x00, 0xf0, 0x01, 0x20


	//----- nvinfo : EIATTR_AT_ENTRY_FRAGMENTS
	.align		4
.L_33:
        /*0018*/ 	.byte	0x04, 0x4f
        /*001a*/ 	.short	(.L_35 - .L_34)


	//   ....[0]....
.L_34:
        /*001c*/ 	.word	0x00000006


	//----- nvinfo : EIATTR_RESERVED_SMEM_USED
	.align		4
.L_35:
        /*0020*/ 	.byte	0x01, 0x41
	.zero		2


	//----- nvinfo : EIATTR_SPARSE_MMA_MASK
	.align		4
        /*0024*/ 	.byte	0x03, 0x50
        /*0026*/ 	.short	0x0000


	//----- nvinfo : EIATTR_TCGEN05_1CTA_USED
	.align		4
        /*0028*/ 	.byte	0x01, 0x51
	.zero		2


	//----- nvinfo : EIATTR_MAXREG_COUNT
	.align		4
        /*002c*/ 	.byte	0x03, 0x1b
        /*002e*/ 	.short	0x00ff


	//----- nvinfo : EIATTR_NUM_BARRIERS
	.align		4
        /*0030*/ 	.byte	0x02, 0x4c
        /*0032*/ 	.byte	0x07
	.zero		1


	//----- nvinfo : EIATTR_EXTERNS
	.align		4
        /*0034*/ 	.byte	0x04, 0x0f
        /*0036*/ 	.short	(.L_37 - .L_36)


	//   ....[0]....
	.align		4
.L_36:
        /*0038*/ 	.word	index@(__assertfail)


	//----- nvinfo : EIATTR_MERCURY_ISA_VERSION
	.align		4
.L_37:
        /*003c*/ 	.byte	0x03, 0x5f
        /*003e*/ 	.short	0x0101


	//----- nvinfo : EIATTR_INT_WARP_WIDE_INSTR_OFFSETS
	.align		4
        /*0040*/ 	.byte	0x04, 0x31
        /*0042*/ 	.short	(.L_39 - .L_38)


	//   ....[0]....
.L_38:
        /*0044*/ 	.word	0x00001de0


	//   ....[1]....
        /*0048*/ 	.word	0x000038b0


	//   ....[2]....
        /*004c*/ 	.word	0x000038e0


	//   ....[3]....
        /*0050*/ 	.word	0x00003930


	//   ....[4]....
        /*0054*/ 	.word	0x00004220


	//   ....[5]....
        /*0058*/ 	.word	0x00004240


	//   ....[6]....
        /*005c*/ 	.word	0x00004510


	//   ....[7]....
        /*0060*/ 	.word	0x00004640


	//----- nvinfo : EIATTR_COOP_GROUP_MASK_REGIDS
	.align		4
.L_39:
        /*0064*/ 	.byte	0x04, 0x29
        /*0066*/ 	.short	(.L_41 - .L_40)


	//   ....[0]....
.L_40:
        /*0068*/ 	.word	0xffffffff


	//   ....[1]....
        /*006c*/ 	.word	0xffffffff


	//   ....[2]....
        /*0070*/ 	.word	0xffffffff


	//   ....[3]....
        /*0074*/ 	.word	0xffffffff


	//   ....[4]....
        /*0078*/ 	.word	0xffffffff


	//   ....[5]....
        /*007c*/ 	.word	0xffffffff


	//   ....[6]....
        /*0080*/ 	.word	0xffffffff


	//   ....[7]....
        /*0084*/ 	.word	0xffffffff


	//   ....[8]....
        /*0088*/ 	.word	0xffffffff


	//   ....[9]....
        /*008c*/ 	.word	0xffffffff


	//   ....[10]....
        /*0090*/ 	.word	0xffffffff


	//   ....[11]....
        /*0094*/ 	.word	0xffffffff


	//   ....[12]....
        /*0098*/ 	.word	0xffffffff


	//----- nvinfo : EIATTR_COOP_GROUP_INSTR_OFFSETS
	.align		4
.L_41:
        /*009c*/ 	.byte	0x04, 0x28
        /*009e*/ 	.short	(.L_43 - .L_42)


	//   ....[0]....
.L_42:
        /*00a0*/ 	.word	0x00000090


	//   ....[1]....
        /*00a4*/ 	.word	0x000004d0


	//   ....[2]....
        /*00a8*/ 	.word	0x00000660


	//   ....[3]....
        /*00ac*/ 	.word	0x000007e0


	//   ....[4]....
        /*00b0*/ 	.word	0x000008e0


	//   ....[5]....
        /*00b4*/ 	.word	0x00000a50


	//   ....[6]....
        /*00b8*/ 	.word	0x00000bf0


	//   ....[7]....
        /*00bc*/ 	.word	0x00001cc0


	//   ....[8]....
        /*00c0*/ 	.word	0x00002b30


	//   ....[9]....
        /*00c4*/ 	.word	0x00002d40


	//   ....[10]....
        /*00c8*/ 	.word	0x00002d70


	//   ....[11]....
        /*00cc*/ 	.word	0x000037a0


	//   ....[12]....
        /*00d0*/ 	.word	0x000039d0


	//----- nvinfo : EIATTR_VRC_CTA_INIT_COUNT
	.align		4
.L_43:
        /*00d4*/ 	.byte	0x02, 0x4a
        /*00d6*/ 	.byte	0x80
	.zero		1


	//----- nvinfo : EIATTR_SYSCALL_OFFSETS
	.align		4
        /*00d8*/ 	.byte	0x04, 0x46
        /*00da*/ 	.short	(.L_45 - .L_44)


	//   ....[0]....
.L_44:
        /*00dc*/ 	.word	0x000051f0


	//   ....[1]....
        /*00e0*/ 	.word	0x000052e0


	//   ....[2]....
        /*00e4*/ 	.word	0x00005b20


	//   ....[3]....
        /*00e8*/ 	.word	0x000067d0


	//----- nvinfo : EIATTR_MBARRIER_INSTR_OFFSETS
	.align		4
.L_45:
        /*00ec*/ 	.byte	0x04, 0x39
        /*00ee*/ 	.short	(.L_47 - .L_46)


	//   ....[0]....
.L_46:
        /*00f0*/ 	.word	0x000005b0
        /*00f4*/ 	.word	0x000000ff
        /*00f8*/ 	.word	0x00000000
        /*00fc*/ 	.short	0x0100
        /*00fe*/ 	.byte	0x05
	.zero		1


	//   ....[1]....
        /*0100*/ 	.word	0x000005c0
        /*0104*/ 	.word	0x000000ff
        /*0108*/ 	.word	0x00000028
        /*010c*/ 	.short	0x0100
        /*010e*/ 	.byte	0x05
	.zero		1


	//   ....[2]....
        /*0110*/ 	.word	0x000005d0
        /*0114*/ 	.word	0x000000ff
        /*0118*/ 	.word	0x00000008
        /*011c*/ 	.short	0x0100
        /*011e*/ 	.byte	0x05
	.zero		1


	//   ....[3]....
        /*0120*/ 	.word	0x000005e0
        /*0124*/ 	.word	0x000000ff
        /*0128*/ 	.word	0x00000030
        /*012c*/ 	.short	0x0100
        /*012e*/ 	.byte	0x05
	.zero		1


	//   ....[4]....
        /*0130*/ 	.word	0x000005f0
        /*0134*/ 	.word	0x000000ff
        /*0138*/ 	.word	0x00000010
        /*013c*/ 	.short	0x0100
        /*013e*/ 	.byte	0x05
	.zero		1


	//   ....[5]....
        /*0140*/ 	.word	0x00000600
        /*0144*/ 	.word	0x000000ff
        /*0148*/ 	.word	0x00000038
        /*014c*/ 	.short	0x0100
        /*014e*/ 	.byte	0x05
	.zero		1


	//   ....[6]....
        /*0150*/ 	.word	0x00000610
        /*0154*/ 	.word	0x000000ff
        /*0158*/ 	.word	0x00000018
        /*015c*/ 	.short	0x0100
        /*015e*/ 	.byte	0x05
	.zero		1


	//   ....[7]....
        /*0160*/ 	.word	0x00000620
        /*0164*/ 	.word	0x000000ff
        /*0168*/ 	.word	0x00000040
        /*016c*/ 	.short	0x0100
        /*016e*/ 	.byte	0x05
	.zero		1


	//   ....[8]....
        /*0170*/ 	.word	0x00000630
        /*0174*/ 	.word	0x000000ff
        /*0178*/ 	.word	0x00000020
        /*017c*/ 	.short	0x0100
        /*017e*/ 	.byte	0x05
	.zero		1


	//   ....[9]....
        /*0180*/ 	.word	0x00000640
        /*0184*/ 	.word	0x000000ff
        /*0188*/ 	.word	0x00000048
        /*018c*/ 	.short	0x0100
        /*018e*/ 	.byte	0x05
	.zero		1


	//   ....[10]....
        /*0190*/ 	.word	0x00000770
        /*0194*/ 	.word	0x000000ff
        /*0198*/ 	.word	0x00000050
        /*019c*/ 	.short	0x0100
        /*019e*/ 	.byte	0x07
	.zero		1


	//   ....[11]....
        /*01a0*/ 	.word	0x00000780
        /*01a4*/ 	.word	0x000000ff
        /*01a8*/ 	.word	0x00000068
        /*01ac*/ 	.short	0x0100
        /*01ae*/ 	.byte	0x07
	.zero		1


	//   ....[12]....
        /*01b0*/ 	.word	0x00000790
        /*01b4*/ 	.word	0x000000ff
        /*01b8*/ 	.word	0x00000058
        /*01bc*/ 	.short	0x0100
        /*01be*/ 	.byte	0x07
	.zero		1


	//   ....[13]....
        /*01c0*/ 	.word	0x000007a0
        /*01c4*/ 	.word	0x000000ff
        /*01c8*/ 	.word	0x00000070
        /*01cc*/ 	.short	0x0100
        /*01ce*/ 	.byte	0x07
	.zero		1


	//   ....[14]....
        /*01d0*/ 	.word	0x000007b0
        /*01d4*/ 	.word	0x000000ff
        /*01d8*/ 	.word	0x00000060
        /*01dc*/ 	.short	0x0100
        /*01de*/ 	.byte	0x07
	.zero		1


	//   ....[15]....
        /*01e0*/ 	.word	0x000007c0
        /*01e4*/ 	.word	0x000000ff
        /*01e8*/ 	.word	0x00000078
        /*01ec*/ 	.short	0x0100
        /*01ee*/ 	.byte	0x07
	.zero		1


	//   ....[16]....
        /*01f0*/ 	.word	0x000008b0
        /*01f4*/ 	.word	0x000000ff
        /*01f8*/ 	.word	0x00000080
        /*01fc*/ 	.short	0x0100
        /*01fe*/ 	.byte	0x05
	.zero		1


	//   ....[17]....
        /*0200*/ 	.word	0x000008c0
        /*0204*/ 	.word	0x000000ff
        /*0208*/ 	.word	0x00000088
        /*020c*/ 	.short	0x0100
        /*020e*/ 	.byte	0x05
	.zero		1


	//   ....[18]....
        /*0210*/ 	.word	0x00000a00
        /*0214*/ 	.word	0x000000ff
        /*0218*/ 	.word	0x00000090
        /*021c*/ 	.short	0x0100
        /*021e*/ 	.byte	0x05
	.zero		1


	//   ....[19]....
        /*0220*/ 	.word	0x00000a10
        /*0224*/ 	.word	0x000000ff
        /*0228*/ 	.word	0x000000a0
        /*022c*/ 	.short	0x0100
        /*022e*/ 	.byte	0x05
	.zero		1


	//   ....[20]....
        /*0230*/ 	.word	0x00000a20
        /*0234*/ 	.word	0x000000ff
        /*0238*/ 	.word	0x00000098
        /*023c*/ 	.short	0x0100
        /*023e*/ 	.byte	0x05
	.zero		1


	//   ....[21]....
        /*0240*/ 	.word	0x00000a30
        /*0244*/ 	.word	0x000000ff
        /*0248*/ 	.word	0x000000a8
        /*024c*/ 	.short	0x0100
        /*024e*/ 	.byte	0x05
	.zero		1


	//   ....[22]....
        /*0250*/ 	.word	0x00000b60
        /*0254*/ 	.word	0x000000ff
        /*0258*/ 	.word	0x000000b0
        /*025c*/ 	.short	0x0100
        /*025e*/ 	.byte	0x07
	.zero		1


	//   ....[23]....
        /*0260*/ 	.word	0x00000b70
        /*0264*/ 	.word	0x000000ff
        /*0268*/ 	.word	0x000000d0
        /*026c*/ 	.short	0x0100
        /*026e*/ 	.byte	0x07
	.zero		1


	//   ....[24]....
        /*0270*/ 	.word	0x00000b80
        /*0274*/ 	.word	0x000000ff
        /*0278*/ 	.word	0x000000b8
        /*027c*/ 	.short	0x0100
        /*027e*/ 	.byte	0x07
	.zero		1


	//   ....[25]....
        /*0280*/ 	.word	0x00000b90
        /*0284*/ 	.word	0x000000ff
        /*0288*/ 	.word	0x000000d8
        /*028c*/ 	.short	0x0100
        /*028e*/ 	.byte	0x07
	.zero		1


	//   ....[26]....
        /*0290*/ 	.word	0x00000ba0
        /*0294*/ 	.word	0x000000ff
        /*0298*/ 	.word	0x000000c0
        /*029c*/ 	.short	0x0100
        /*029e*/ 	.byte	0x07
	.zero		1


	//   ....[27]....
        /*02a0*/ 	.word	0x00000bb0
        /*02a4*/ 	.word	0x000000ff
        /*02a8*/ 	.word	0x000000e0
        /*02ac*/ 	.short	0x0100
        /*02ae*/ 	.byte	0x07
	.zero		1


	//   ....[28]....
        /*02b0*/ 	.word	0x00000bc0
        /*02b4*/ 	.word	0x000000ff
        /*02b8*/ 	.word	0x000000c8
        /*02bc*/ 	.short	0x0100
        /*02be*/ 	.byte	0x07
	.zero		1


	//   ....[29]....
        /*02c0*/ 	.word	0x00000bd0
        /*02c4*/ 	.word	0x000000ff
        /*02c8*/ 	.word	0x000000e8
        /*02cc*/ 	.short	0x0100
        /*02ce*/ 	.byte	0x07
	.zero		1


	//   ....[30]....
        /*02d0*/ 	.word	0x00000cc0
        /*02d4*/ 	.word	0x000000ff
        /*02d8*/ 	.word	0x000000f0
        /*02dc*/ 	.short	0x0100
        /*02de*/ 	.byte	0x05
	.zero		1


	//   ....[31]....
        /*02e0*/ 	.word	0x00000cd0
        /*02e4*/ 	.word	0x000000ff
        /*02e8*/ 	.word	0x00000100
        /*02ec*/ 	.short	0x0100
        /*02ee*/ 	.byte	0x05
	.zero		1


	//   ....[32]....
        /*02f0*/ 	.word	0x00000ce0
        /*02f4*/ 	.word	0x000000ff
        /*02f8*/ 	.word	0x000000f8
        /*02fc*/ 	.short	0x0100
        /*02fe*/ 	.byte	0x05
	.zero		1


	//   ....[33]....
        /*0300*/ 	.word	0x00000cf0
        /*0304*/ 	.word	0x000000ff
        /*0308*/ 	.word	0x00000108
        /*030c*/ 	.short	0x0100
        /*030e*/ 	.byte	0x05
	.zero		1


	//   ....[34]....
        /*0310*/ 	.word	0x000015c0
        /*0314*/ 	.word	0x00000002
        /*0318*/ 	.word	0x00000100
        /*031c*/ 	.short	0x010a
        /*031e*/ 	.byte	0xff
	.zero		1


	//   ....[35]....
        /*0320*/ 	.word	0x000015f0
        /*0324*/ 	.word	0x00000002
        /*0328*/ 	.word	0x000000f0
        /*032c*/ 	.short	0x0101
        /*032e*/ 	.byte	0xff
	.zero		1


	//   ....[36]....
        /*0330*/ 	.word	0x000016c0
        /*0334*/ 	.word	0x000000ff
        /*0338*/ 	.word	0x00000028
        /*033c*/ 	.short	0x010a
        /*033e*/ 	.byte	0x08
	.zero		1


	//   ....[37]....
        /*0340*/ 	.word	0x00001760
        /*0344*/ 	.word	0x000000ff
        /*0348*/ 	.word	0x00000028
        /*034c*/ 	.short	0x010a
        /*034e*/ 	.byte	0x21
	.zero		1


	//   ....[38]....
        /*0350*/ 	.word	0x000018b0
        /*0354*/ 	.word	0x000000ff
        /*0358*/ 	.word	0x00000028
        /*035c*/ 	.short	0x010a
        /*035e*/ 	.byte	0x08
	.zero		1


	//   ....[39]....
        /*0360*/ 	.word	0x000019c0
        /*0364*/ 	.word	0x000000ff
        /*0368*/ 	.word	0x00000088
        /*036c*/ 	.short	0x0101
        /*036e*/ 	.byte	0x04
	.zero		1


	//   ....[40]....
        /*0370*/ 	.word	0x000019e0
        /*0374*/ 	.word	0x000000ff
        /*0378*/ 	.word	0x00000028
        /*037c*/ 	.short	0x010a
        /*037e*/ 	.byte	0x08
	.zero		1


	//   ....[41]....
        /*0380*/ 	.word	0x00001a60
        /*0384*/ 	.word	0x000000ff
        /*0388*/ 	.word	0x00000028
        /*038c*/ 	.short	0x010a
        /*038e*/ 	.byte	0x11
	.zero		1


	//   ....[42]....
        /*0390*/ 	.word	0x00001bb0
        /*0394*/ 	.word	0x000000ff
        /*0398*/ 	.word	0x00000028
        /*039c*/ 	.short	0x010a
        /*039e*/ 	.byte	0x08
	.zero		1


	//   ....[43]....
        /*03a0*/ 	.word	0x00001cf0
        /*03a4*/ 	.word	0x00000002
        /*03a8*/ 	.word	0x00000090
        /*03ac*/ 	.short	0x010a
        /*03ae*/ 	.byte	0xff
	.zero		1


	//   ....[44]....
        /*03b0*/ 	.word	0x00001db0
        /*03b4*/ 	.word	0x00000002
        /*03b8*/ 	.word	0x00000000
        /*03bc*/ 	.short	0x0101
        /*03be*/ 	.byte	0xff
	.zero		1


	//   ....[45]....
        /*03c0*/ 	.word	0x00002310
        /*03c4*/ 	.word	0x000000ff
        /*03c8*/ 	.word	0x00000000
        /*03cc*/ 	.short	0x010a
        /*03ce*/ 	.byte	0x05
	.zero		1


	//   ....[46]....
        /*03d0*/ 	.word	0x000023a0
        /*03d4*/ 	.word	0x000000ff
        /*03d8*/ 	.word	0x00000000
        /*03dc*/ 	.short	0x010a
        /*03de*/ 	.byte	0x05
	.zero		1


	//   ....[47]....
        /*03e0*/ 	.word	0x00002430
        /*03e4*/ 	.word	0x000000ff
        /*03e8*/ 	.word	0x00000000
        /*03ec*/ 	.short	0x010a
        /*03ee*/ 	.byte	0x05
	.zero		1


	//   ....[48]....
        /*03f0*/ 	.word	0x000024c0
        /*03f4*/ 	.word	0x000000ff
        /*03f8*/ 	.word	0x00000000
        /*03fc*/ 	.short	0x010a
        /*03fe*/ 	.byte	0x05
	.zero		1


	//   ....[49]....
        /*0400*/ 	.word	0x00002560
        /*0404*/ 	.word	0x00000000
        /*0408*/ 	.word	0x00000000
        /*040c*/ 	.short	0x010a
        /*040e*/ 	.byte	0xff
	.zero		1


	//   ....[50]....
        /*0410*/ 	.word	0x00002680
        /*0414*/ 	.word	0x00000000
        /*0418*/ 	.word	0x000000f0
        /*041c*/ 	.short	0x010a
        /*041e*/ 	.byte	0xff
	.zero		1


	//   ....[51]....
        /*0420*/ 	.word	0x000026f0
        /*0424*/ 	.word	0x00000000
        /*0428*/ 	.word	0x00000000
        /*042c*/ 	.short	0x0101
        /*042e*/ 	.byte	0xff
	.zero		1


	//   ....[52]....
        /*0430*/ 	.word	0x00002710
        /*0434*/ 	.word	0x000000ff
        /*0438*/ 	.word	0x000000a0
        /*043c*/ 	.short	0x010a
        /*043e*/ 	.byte	0x05
	.zero		1


	//   ....[53]....
        /*0440*/ 	.word	0x00002830
        /*0444*/ 	.word	0x00000000
        /*0448*/ 	.word	0x00000090
        /*044c*/ 	.short	0x010a
        /*044e*/ 	.byte	0xff
	.zero		1


	//   ....[54]....
        /*0450*/ 	.word	0x00002930
        /*0454*/ 	.word	0x00000000
        /*0458*/ 	.word	0x00000000
        /*045c*/ 	.short	0x0101
        /*045e*/ 	.byte	0xff
	.zero		1


	//   ....[55]....
        /*0460*/ 	.word	0x000029c0
        /*0464*/ 	.word	0x000000ff
        /*0468*/ 	.word	0x000000a0
        /*046c*/ 	.short	0x0106
        /*046e*/ 	.byte	0x05
	.zero		1


	//   ....[56]....
        /*0470*/ 	.word	0x000029e0
        /*0474*/ 	.word	0x000000ff
        /*0478*/ 	.word	0x000000a0
        /*047c*/ 	.short	0x010a
        /*047e*/ 	.byte	0x05
	.zero		1


	//   ....[57]....
        /*0480*/ 	.word	0x00002a70
        /*0484*/ 	.word	0x000000ff
        /*0488*/ 	.word	0x000000a0
        /*048c*/ 	.short	0x0106
        /*048e*/ 	.byte	0x04
	.zero		1


	//   ....[58]....
        /*0490*/ 	.word	0x00002ab0
        /*0494*/ 	.word	0x00000000
        /*0498*/ 	.word	0x000000a0
        /*049c*/ 	.short	0x010a
        /*049e*/ 	.byte	0xff
	.zero		1


	//   ....[59]....
        /*04a0*/ 	.word	0x00002ff0
        /*04a4*/ 	.word	0x00000000
        /*04a8*/ 	.word	0x00000090
        /*04ac*/ 	.short	0x010a
        /*04ae*/ 	.byte	0xff
	.zero		1


	//   ....[60]....
        /*04b0*/ 	.word	0x00003100
        /*04b4*/ 	.word	0x00000003
        /*04b8*/ 	.word	0x00000000
        /*04bc*/ 	.short	0x0101
        /*04be*/ 	.byte	0xff
	.zero		1


	//   ....[61]....
        /*04c0*/ 	.word	0x00003110
        /*04c4*/ 	.word	0x000000ff
        /*04c8*/ 	.word	0x00000000
        /*04cc*/ 	.short	0x010a
        /*04ce*/ 	.byte	0x06
	.zero		1


	//   ....[62]....
        /*04d0*/ 	.word	0x00003130
        /*04d4*/ 	.word	0x000000ff
        /*04d8*/ 	.word	0x000000d0
        /*04dc*/ 	.short	0x010a
        /*04de*/ 	.byte	0x07
	.zero		1


	//   ....[63]....
        /*04e0*/ 	.word	0x00003200
        /*04e4*/ 	.word	0x000000ff
        /*04e8*/ 	.word	0x00000000
        /*04ec*/ 	.short	0x010a
        /*04ee*/ 	.byte	0x06
	.zero		1


	//   ....[64]....
        /*04f0*/ 	.word	0x00003330
        /*04f4*/ 	.word	0x000000ff
        /*04f8*/ 	.word	0x00000000
        /*04fc*/ 	.short	0x010a
        /*04fe*/ 	.byte	0x1a
	.zero		1


	//   ....[65]....
        /*0500*/ 	.word	0x000035d0
        /*0504*/ 	.word	0x000000ff
        /*0508*/ 	.word	0x00000000
        /*050c*/ 	.short	0x010a
        /*050e*/ 	.byte	0x06
	.zero		1


	//   ....[66]....
        /*0510*/ 	.word	0x00003660
        /*0514*/ 	.word	0x000000ff
        /*0518*/ 	.word	0x00000000
        /*051c*/ 	.short	0x010a
        /*051e*/ 	.byte	0x06
	.zero		1


	//   ....[67]....
        /*0520*/ 	.word	0x000036f0
        /*0524*/ 	.word	0x000000ff
        /*0528*/ 	.word	0x00000000
        /*052c*/ 	.short	0x010a
        /*052e*/ 	.byte	0x06
	.zero		1


	//   ....[68]....
        /*0530*/ 	.word	0x00003780
        /*0534*/ 	.word	0x000000ff
        /*0538*/ 	.word	0x00000000
        /*053c*/ 	.short	0x010a
        /*053e*/ 	.byte	0x07
	.zero		1


	//   ....[69]....
        /*0540*/ 	.word	0x00003bc0
        /*0544*/ 	.word	0x00000000
        /*0548*/ 	.word	0x00000090
        /*054c*/ 	.short	0x010a
        /*054e*/ 	.byte	0xff
	.zero		1


	//   ....[70]....
        /*0550*/ 	.word	0x00003c80
        /*0554*/ 	.word	0x00000000
        /*0558*/ 	.word	0x00000000
        /*055c*/ 	.short	0x0101
        /*055e*/ 	.byte	0xff
	.zero		1


	//   ....[71]....
        /*0560*/ 	.word	0x00003fa0
        /*0564*/ 	.word	0x000000ff
        /*0568*/ 	.word	0x00000088
        /*056c*/ 	.short	0x010a
        /*056e*/ 	.byte	0x07
	.zero		1


	//   ....[72]....
        /*0570*/ 	.word	0x000041c0
        /*0574*/ 	.word	0x000000ff
        /*0578*/ 	.word	0x00000068
        /*057c*/ 	.short	0x010a
        /*057e*/ 	.byte	0x0f
	.zero		1


	//   ....[73]....
        /*0580*/ 	.word	0x000043c0
        /*0584*/ 	.word	0x000000ff
        /*0588*/ 	.word	0x00000050
        /*058c*/ 	.short	0x010b
        /*058e*/ 	.byte	0x0f
	.zero		1


	//   ....[74]....
        /*0590*/ 	.word	0x00004410
        /*0594*/ 	.word	0x000000ff
        /*0598*/ 	.word	0x00000000
        /*059c*/ 	.short	0x0101
        /*059e*/ 	.byte	0x10
	.zero		1


	//   ....[75]....
        /*05a0*/ 	.word	0x00004450
        /*05a4*/ 	.word	0x000000ff
        /*05a8*/ 	.word	0x00000068
        /*05ac*/ 	.short	0x010a
        /*05ae*/ 	.byte	0x0d
	.zero		1


	//   ....[76]....
        /*05b0*/ 	.word	0x00004690
        /*05b4*/ 	.word	0x000000ff
        /*05b8*/ 	.word	0x00000050
        /*05bc*/ 	.short	0x010b
        /*05be*/ 	.byte	0x0d
	.zero		1


	//   ....[77]....
        /*05c0*/ 	.word	0x00004700
        /*05c4*/ 	.word	0x000000ff
        /*05c8*/ 	.word	0x00000000
        /*05cc*/ 	.short	0x0101
        /*05ce*/ 	.byte	0x0f
	.zero		1


	//   ....[78]....
        /*05d0*/ 	.word	0x00004750
        /*05d4*/ 	.word	0x000000ff
        /*05d8*/ 	.word	0x00000000
        /*05dc*/ 	.short	0x010a
        /*05de*/ 	.byte	0x04
	.zero		1


	//   ....[79]....
        /*05e0*/ 	.word	0x000047e0
        /*05e4*/ 	.word	0x000000ff
        /*05e8*/ 	.word	0x00000000
        /*05ec*/ 	.short	0x010a
        /*05ee*/ 	.byte	0x04
	.zero		1


	//   ....[80]....
        /*05f0*/ 	.word	0x00004880
        /*05f4*/ 	.word	0x00000000
        /*05f8*/ 	.word	0x00000000
        /*05fc*/ 	.short	0x010a
        /*05fe*/ 	.byte	0xff
	.zero		1


	//   ....[81]....
        /*0600*/ 	.word	0x00004bc0
        /*0604*/ 	.word	0x00000000
        /*0608*/ 	.word	0x00000090
        /*060c*/ 	.short	0x010a
        /*060e*/ 	.byte	0xff
	.zero		1


	//   ....[82]....
        /*0610*/ 	.word	0x00004cd0
        /*0614*/ 	.word	0x00000000
        /*0618*/ 	.word	0x00000000
        /*061c*/ 	.short	0x0101
        /*061e*/ 	.byte	0xff
	.zero		1


	//   ....[83]....
        /*0620*/ 	.word	0x00005770
        /*0624*/ 	.word	0x00000000
        /*0628*/ 	.word	0x00000050
        /*062c*/ 	.short	0x010a
        /*062e*/ 	.byte	0xff
	.zero		1


	//   ....[84]....
        /*0630*/ 	.word	0x000057e0
        /*0634*/ 	.word	0x00000049
        /*0638*/ 	.word	0x000000b0
        /*063c*/ 	.short	0x010a
        /*063e*/ 	.byte	0xff
	.zero		1


	//   ....[85]....
        /*0640*/ 	.word	0x000058d0
        /*0644*/ 	.word	0x00000000
        /*0648*/ 	.word	0x00000050
        /*064c*/ 	.short	0x010a
        /*064e*/ 	.byte	0xff
	.zero		1


	//   ....[86]....
        /*0650*/ 	.word	0x00005a00
        /*0654*/ 	.word	0x00000049
        /*0658*/ 	.word	0x000000b0
        /*065c*/ 	.short	0x010a
        /*065e*/ 	.byte	0xff
	.zero		1


	//   ....[87]....
        /*0660*/ 	.word	0x00006510
        /*0664*/ 	.word	0x00000000
        /*0668*/ 	.word	0x00000000
        /*066c*/ 	.short	0x0101
        /*066e*/ 	.byte	0xff
	.zero		1


	//   ....[88]....
        /*0670*/ 	.word	0x00006520
        /*0674*/ 	.word	0x00000002
        /*0678*/ 	.word	0x00000050
        /*067c*/ 	.short	0x010a
        /*067e*/ 	.byte	0xff
	.zero		1


	//   ....[89]....
        /*0680*/ 	.word	0x000065f0
        /*0684*/ 	.word	0x00000002
        /*0688*/ 	.word	0x00000050
        /*068c*/ 	.short	0x010a
        /*068e*/ 	.byte	0xff
	.zero		1


	//   ....[90]....
        /*0690*/ 	.word	0x00006960
        /*0694*/ 	.word	0x000000ff
        /*0698*/ 	.word	0x00000000
        /*069c*/ 	.short	0x0101
        /*069e*/ 	.byte	0x05
	.zero		1


	//   ....[91]....
        /*06a0*/ 	.word	0x00007290
        /*06a4*/ 	.word	0x00000000
        /*06a8*/ 	.word	0x00000000
        /*06ac*/ 	.short	0x0101
        /*06ae*/ 	.byte	0xff
	.zero		1


	//   ....[92]....
        /*06b0*/ 	.word	0x00007500
        /*06b4*/ 	.word	0x000000ff
        /*06b8*/ 	.word	0x00000000
        /*06bc*/ 	.short	0x0101
        /*06be*/ 	.byte	0x04
	.zero		1


	//   ....[93]....
        /*06c0*/ 	.word	0x00007520
        /*06c4*/ 	.word	0x00000002
        /*06c8*/ 	.word	0x00000100
        /*06cc*/ 	.short	0x010a
        /*06ce*/ 	.byte	0xff
	.zero		1


	//   ....[94]....
        /*06d0*/ 	.word	0x00007580
        /*06d4*/ 	.word	0x00000002
        /*06d8*/ 	.word	0x00000028
        /*06dc*/ 	.short	0x010a
        /*06de*/ 	.byte	0xff
	.zero		1


	//   ....[95]....
        /*06e0*/ 	.word	0x000075e0
        /*06e4*/ 	.word	0x00000002
        /*06e8*/ 	.word	0x00000028
        /*06ec*/ 	.short	0x010a
        /*06ee*/ 	.byte	0xff
	.zero		1


	//   ....[96]....
        /*06f0*/ 	.word	0x00007630
        /*06f4*/ 	.word	0x00000002
        /*06f8*/ 	.word	0x00000090
        /*06fc*/ 	.short	0x010a
        /*06fe*/ 	.byte	0xff
	.zero		1


	//   ....[97]....
        /*0700*/ 	.word	0x00007690
        /*0704*/ 	.word	0x00000000
        /*0708*/ 	.word	0x00000000
        /*070c*/ 	.short	0x010a
        /*070e*/ 	.byte	0xff
	.zero		1


	//   ....[98]....
        /*0710*/ 	.word	0x000076f0
        /*0714*/ 	.word	0x00000000
        /*0718*/ 	.word	0x00000000
        /*071c*/ 	.short	0x010a
        /*071e*/ 	.byte	0xff
	.zero		1


	//   ....[99]....
        /*0720*/ 	.word	0x00007750
        /*0724*/ 	.word	0x00000000
        /*0728*/ 	.word	0x00000000
        /*072c*/ 	.short	0x010a
        /*072e*/ 	.byte	0xff
	.zero		1


	//   ....[100]....
        /*0730*/ 	.word	0x000077b0
        /*0734*/ 	.word	0x00000000
        /*0738*/ 	.word	0x00000000
        /*073c*/ 	.short	0x010a
        /*073e*/ 	.byte	0xff
	.zero		1


	//   ....[101]....
        /*0740*/ 	.word	0x00007800
        /*0744*/ 	.word	0x00000000
        /*0748*/ 	.word	0x000000f0
        /*074c*/ 	.short	0x010a
        /*074e*/ 	.byte	0xff
	.zero		1


	//   ....[102]....
        /*0750*/ 	.word	0x00007860
        /*0754*/ 	.word	0x00000000
        /*0758*/ 	.word	0x000000a0
        /*075c*/ 	.short	0x010a
        /*075e*/ 	.byte	0xff
	.zero		1


	//   ....[103]....
        /*0760*/ 	.word	0x000078b0
        /*0764*/ 	.word	0x00000000
        /*0768*/ 	.word	0x00000090
        /*076c*/ 	.short	0x010a
        /*076e*/ 	.byte	0xff
	.zero		1


	//   ....[104]....
        /*0770*/ 	.word	0x00007910
        /*0774*/ 	.word	0x00000000
        /*0778*/ 	.word	0x000000a0
        /*077c*/ 	.short	0x010a
        /*077e*/ 	.byte	0xff
	.zero		1


	//   ....[105]....
        /*0780*/ 	.word	0x00007960
        /*0784*/ 	.word	0x00000000
        /*0788*/ 	.word	0x00000090
        /*078c*/ 	.short	0x010a
        /*078e*/ 	.byte	0xff
	.zero		1


	//   ....[106]....
        /*0790*/ 	.word	0x000079c0
        /*0794*/ 	.word	0x00000002
        /*0798*/ 	.word	0x000000d0
        /*079c*/ 	.short	0x010a
        /*079e*/ 	.byte	0xff
	.zero		1


	//   ....[107]....
        /*07a0*/ 	.word	0x00007a20
        /*07a4*/ 	.word	0x00000000
        /*07a8*/ 	.word	0x00000000
        /*07ac*/ 	.short	0x010a
        /*07ae*/ 	.byte	0xff
	.zero		1


	//   ....[108]....
        /*07b0*/ 	.word	0x00007a80
        /*07b4*/ 	.word	0x00000000
        /*07b8*/ 	.word	0x00000000
        /*07bc*/ 	.short	0x010a
        /*07be*/ 	.byte	0xff
	.zero		1


	//   ....[109]....
        /*07c0*/ 	.word	0x00007ae0
        /*07c4*/ 	.word	0x00000000
        /*07c8*/ 	.word	0x00000000
        /*07cc*/ 	.short	0x010a
        /*07ce*/ 	.byte	0xff
	.zero		1


	//   ....[110]....
        /*07d0*/ 	.word	0x00007b40
        /*07d4*/ 	.word	0x00000000
        /*07d8*/ 	.word	0x00000000
        /*07dc*/ 	.short	0x010a
        /*07de*/ 	.byte	0xff
	.zero		1


	//   ....[111]....
        /*07e0*/ 	.word	0x00007ba0
        /*07e4*/ 	.word	0x00000000
        /*07e8*/ 	.word	0x00000000
        /*07ec*/ 	.short	0x010a
        /*07ee*/ 	.byte	0xff
	.zero		1


	//   ....[112]....
        /*07f0*/ 	.word	0x00007bf0
        /*07f4*/ 	.word	0x00000000
        /*07f8*/ 	.word	0x00000090
        /*07fc*/ 	.short	0x010a
        /*07fe*/ 	.byte	0xff
	.zero		1


	//   ....[113]....
        /*0800*/ 	.word	0x00007c50
        /*0804*/ 	.word	0x00000000
        /*0808*/ 	.word	0x00000088
        /*080c*/ 	.short	0x010a
        /*080e*/ 	.byte	0xff
	.zero		1


	//   ....[114]....
        /*0810*/ 	.word	0x00007cb0
        /*0814*/ 	.word	0x00000000
        /*0818*/ 	.word	0x00000068
        /*081c*/ 	.short	0x010a
        /*081e*/ 	.byte	0xff
	.zero		1


	//   ....[115]....
        /*0820*/ 	.word	0x00007d10
        /*0824*/ 	.word	0x00000000
        /*0828*/ 	.word	0x00000068
        /*082c*/ 	.short	0x010a
        /*082e*/ 	.byte	0xff
	.zero		1


	//   ....[116]....
        /*0830*/ 	.word	0x00007d70
        /*0834*/ 	.word	0x00000000
        /*0838*/ 	.word	0x00000000
        /*083c*/ 	.short	0x010a
        /*083e*/ 	.byte	0xff
	.zero		1


	//   ....[117]....
        /*0840*/ 	.word	0x00007dd0
        /*0844*/ 	.word	0x00000000
        /*0848*/ 	.word	0x00000000
        /*084c*/ 	.short	0x010a
        /*084e*/ 	.byte	0xff
	.zero		1


	//   ....[118]....
        /*0850*/ 	.word	0x00007e20
        /*0854*/ 	.word	0x00000000
        /*0858*/ 	.word	0x00000090
        /*085c*/ 	.short	0x010a
        /*085e*/ 	.byte	0xff
	.zero		1


	//   ....[119]....
        /*0860*/ 	.word	0x00007e70
        /*0864*/ 	.word	0x00000000
        /*0868*/ 	.word	0x00000050
        /*086c*/ 	.short	0x010a
        /*086e*/ 	.byte	0xff
	.zero		1


	//   ....[120]....
        /*0870*/ 	.word	0x00007ec0
        /*0874*/ 	.word	0x00000049
        /*0878*/ 	.word	0x000000b0
        /*087c*/ 	.short	0x010a
        /*087e*/ 	.byte	0xff
	.zero		1


	//   ....[121]....
        /*0880*/ 	.word	0x00007f10
        /*0884*/ 	.word	0x00000002
        /*0888*/ 	.word	0x00000050
        /*088c*/ 	.short	0x010a
        /*088e*/ 	.byte	0xff
	.zero		1


	//----- nvinfo : EIATTR_NUM_MBARRIERS
	.align		4
.L_47:
        /*0890*/ 	.byte	0x03, 0x38
        /*0892*/ 	.short	0x0022


	//----- nvinfo : EIATTR_EXIT_INSTR_OFFSETS
	.align		4
        /*0894*/ 	.byte	0x04, 0x1c
        /*0896*/ 	.short	(.L_49 - .L_48)


	//   ....[0]....
.L_48:
        /*0898*/ 	.word	0x00002590


	//   ....[1]....
        /*089c*/ 	.word	0x00002a80


	//   ....[2]....
        /*08a0*/ 	.word	0x00002ae0


	//   ....[3]....
        /*08a4*/ 	.word	0x000039e0


	//   ....[4]....
        /*08a8*/ 	.word	0x000048b0


	//   ....[5]....
        /*08ac*/ 	.word	0x000048f0


	//   ....[6]....
        /*08b0*/ 	.word	0x000073f0


	//   ....[7]....
        /*08b4*/ 	.word	0x00007470


	//   ....[8]....
        /*08b8*/ 	.word	0x000074a0


	//   ....[9]....
        /*08bc*/ 	.word	0x00007510


	//----- nvinfo : EIATTR_MAX_THREADS
	.align		4
.L_49:
        /*08c0*/ 	.byte	0x04, 0x05
        /*08c2*/ 	.short	(.L_51 - .L_50)
.L_50:
        /*08c4*/ 	.word	0x00000100
        /*08c8*/ 	.word	0x00000001
        /*08cc*/ 	.word	0x00000001


	//----- nvinfo : EIATTR_CRS_STACK_SIZE
	.align		4
.L_51:
        /*08d0*/ 	.byte	0x04, 0x1e
        /*08d2*/ 	.short	(.L_53 - .L_52)
.L_52:
        /*08d4*/ 	.word	0x00000000


	//----- nvinfo : EIATTR_CBANK_PARAM_SIZE
	.align		4
.L_53:
        /*08d8*/ 	.byte	0x03, 0x19
        /*08da*/ 	.short	0x0800


	//----- nvinfo : EIATTR_PARAM_CBANK
	.align		4
        /*08dc*/ 	.byte	0x04, 0x0a
        /*08de*/ 	.short	(.L_55 - .L_54)
	.align		4
.L_54:
        /*08e0*/ 	.word	index@(.nv.constant0._ZN7cutlass13device_kernelINS_4gemm6kernel13GemmUniversalIN4cute5tupleIJiiiiEEENS1_10collective13CollectiveMmaINS1_35MainloopSm100TmaUmmaWarpSpecializedILi5ELi2ELi4ENS5_IJNS4_1CILi1EEESB_SB_EEEEENS5_IJNSA_ILi128EEENSA_ILi64EEESF_EEENS_10bfloat16_tENS5_IJlSB_lEEESH_SI_NS4_8TiledMMAINS4_8MMA_AtomIJNS4_20SM100_MMA_F16BF16_SSISH_SH_fLi128ELi64ELNS4_4UMMA5MajorE0ELSN_0ELNSM_7ScaleInE0ELSO_0EEEEEENS4_6LayoutISC_NS5_IJNSA_ILi0EEESS_SS_EEEEENS5_IJNS4_10UnderscoreESV_SV_EEEEENS4_13SM90_TMA_LOADENS4_14ComposedLayoutINS4_7SwizzleILi3ELi4ELi3EEENS4_18smem_ptr_flag_bitsILi16EEENSR_INS5_IJNSA_ILi8EEESF_EEENS5_IJSF_SB_EEEEEEEvNS4_8identityESY_S18_vS19_EENS_8epilogue10collective18CollectiveEpilogueINS1B_23Sm100TmaWarpSpecializedILi3ELi2ELi32ELb1ELb0EEEJSG_NS5_IJNSR_ISE_SB_EENSR_INSA_ILi32EEESB_EEEEESH_SI_SH_SI_NS1B_6fusion15FusionCallbacksIS1F_NS1K_17LinearCombinationISH_fSH_fLNS_15FloatRoundStyleE2EEESG_S1J_JEEENS4_5SM1004TMEM4LOAD26SM100_TMEM_LOAD_32dp32b32xESY_NSZ_INS10_ILi2ELi4ELi3EEES13_NSR_INS5_IJS14_S1H_EEENS5_IJS1H_SB_EEEEEEENS4_39AutoVectorizingCopyWithAssumedAlignmentILi128EEENS4_14SM90_TMA_STOREES1Y_S20_S20_EEEvvEEEEvNT_6ParamsE)
        /*08e4*/ 	.short	0x0380
        /*08e6*/ 	.short	0x0800


	//----- nvinfo : EIATTR_SW_WAR
	.align		4
.L_55:
        /*08e8*/ 	.byte	0x04, 0x36
        /*08ea*/ 	.short	(.L_57 - .L_56)
.L_56:
        /*08ec*/ 	.word	0x00000008
.L_57:


//--------------------- .nv.callgraph             --------------------------
	.section	.nv.callgraph,"",@"SHT_CUDA_CALLGRAPH"
	.align	4
	.sectionentsize	8
	.align		4
        /*0000*/ 	.word	0x00000000
	.align		4
        /*0004*/ 	.word	0xffffffff
	.align		4
        /*0008*/ 	.word	index@(_ZN7cutlass13device_kernelINS_4gemm6kernel13GemmUniversalIN4cute5tupleIJiiiiEEENS1_10collective13CollectiveMmaINS1_35MainloopSm100TmaUmmaWarpSpecializedILi5ELi2ELi4ENS5_IJNS4_1CILi1EEESB_SB_EEEEENS5_IJNSA_ILi128EEENSA_ILi64EEESF_EEENS_10bfloat16_tENS5_IJlSB_lEEESH_SI_NS4_8TiledMMAINS4_8MMA_AtomIJNS4_20SM100_MMA_F16BF16_SSISH_SH_fLi128ELi64ELNS4_4UMMA5MajorE0ELSN_0ELNSM_7ScaleInE0ELSO_0EEEEEENS4_6LayoutISC_NS5_IJNSA_ILi0EEESS_SS_EEEEENS5_IJNS4_10UnderscoreESV_SV_EEEEENS4_13SM90_TMA_LOADENS4_14ComposedLayoutINS4_7SwizzleILi3ELi4ELi3EEENS4_18smem_ptr_flag_bitsILi16EEENSR_INS5_IJNSA_ILi8EEESF_EEENS5_IJSF_SB_EEEEEEEvNS4_8identityESY_S18_vS19_EENS_8epilogue10collective18CollectiveEpilogueINS1B_23Sm100TmaWarpSpecializedILi3ELi2ELi32ELb1ELb0EEEJSG_NS5_IJNSR_ISE_SB_EENSR_INSA_ILi32EEESB_EEEEESH_SI_SH_SI_NS1B_6fusion15FusionCallbacksIS1F_NS1K_17LinearCombinationISH_fSH_fLNS_15FloatRoundStyleE2EEESG_S1J_JEEENS4_5SM1004TMEM4LOAD26SM100_TMEM_LOAD_32dp32b32xESY_NSZ_INS10_ILi2ELi4ELi3EEES13_NSR_INS5_IJS14_S1H_EEENS5_IJS1H_SB_EEEEEEENS4_39AutoVectorizingCopyWithAssumedAlignmentILi128EEENS4_14SM90_TMA_STOREES1Y_S20_S20_EEEvvEEEEvNT_6ParamsE)
	.align		4
        /*000c*/ 	.word	index@(__assertfail)
	.align		4
        /*0010*/ 	.word	0x00000000
	.align		4
        /*0014*/ 	.word	0xfffffffe
	.align		4
        /*0018*/ 	.word	0x00000000
	.align		4
        /*001c*/ 	.word	0xfffffffd
	.align		4
        /*0020*/ 	.word	0x00000000
	.align		4
        /*0024*/ 	.word	0xfffffffc


//--------------------- .nv.constant4             --------------------------
	.section	.nv.constant4,"a",@progbits
	.align	8
	.align		8
.nv.constant4:
        /*0000*/ 	.dword	__assertfail
	.align		8
        /*0008*/ 	.dword	__unnamed_1
	.align		8
        /*0010*/ 	.dword	__unnamed_2
	.align		8
        /*0018*/ 	.dword	_ZN40_INTERNAL_a96cb27d_4_k_cu_306193aa_302254cuda3std3__45__cpo5beginE
	.align		8
        /*0020*/ 	.dword	_ZN40_INTERNAL_a96cb27d_4_k_cu_306193aa_302254cuda3std3__45__cpo3endE
	.align		8
        /*0028*/ 	.dword	_ZN40_INTERNAL_a96cb27d_4_k_cu_306193aa_302254cuda3std3__45__cpo6cbeginE
	.align		8
        /*0030*/ 	.dword	_ZN40_INTERNAL_a96cb27d_4_k_cu_306193aa_302254cuda3std3__45__cpo4cendE
	.align		8
        /*0038*/ 	.dword	_ZN40_INTERNAL_a96cb27d_4_k_cu_306193aa_302254cuda3std3__442_GLOBAL__N__a96cb27d_4_k_cu_306193aa_302256ignoreE
	.align		8
        /*0040*/ 	.dword	_ZN40_INTERNAL_a96cb27d_4_k_cu_306193aa_302254cuda3std3__419piecewise_constructE
	.align		8
        /*0048*/ 	.dword	_ZN40_INTERNAL_a96cb27d_4_k_cu_306193aa_302254cuda3std3__48in_placeE
	.align		8
        /*0050*/ 	.dword	_ZN40_INTERNAL_a96cb27d_4_k_cu_306193aa_302254cuda3std6ranges3__45__cpo4swapE
	.align		8
        /*0058*/ 	.dword	_ZN40_INTERNAL_a96cb27d_4_k_cu_306193aa_302254cuda3std6ranges3__45__cpo9iter_moveE
	.align		8
        /*0060*/ 	.dword	_ZN40_INTERNAL_a96cb27d_4_k_cu_306193aa_302254cute7productE
	.align		8
        /*0068*/ 	.dword	_ZN40_INTERNAL_a96cb27d_4_k_cu_306193aa_302254cute1_E
	.align		8
        /*0070*/ 	.dword	$str$25
	.align		8
        /*0078*/ 	.dword	$str$26
	.align		8
        /*0080*/ 	.dword	$str$27
	.align		8
        /*0088*/ 	.dword	$str$28


//--------------------- .text._ZN7cutlass13device_kernelINS_4gemm6kernel13GemmUniversalIN4cute5tupleIJiiiiEEENS1_10collective13CollectiveMmaINS1_35MainloopSm100TmaUmmaWarpSpecializedILi5ELi2ELi4ENS5_IJNS4_1CILi1EEESB_SB_EEEEENS5_IJNSA_ILi128EEENSA_ILi64EEESF_EEENS_10bfloat16_tENS5_IJlSB_lEEESH_SI_NS4_8TiledMMAINS4_8MMA_AtomIJNS4_20SM100_MMA_F16BF16_SSISH_SH_fLi128ELi64ELNS4_4UMMA5MajorE0ELSN_0ELNSM_7ScaleInE0ELSO_0EEEEEENS4_6LayoutISC_NS5_IJNSA_ILi0EEESS_SS_EEEEENS5_IJNS4_10UnderscoreESV_SV_EEEEENS4_13SM90_TMA_LOADENS4_14ComposedLayoutINS4_7SwizzleILi3ELi4ELi3EEENS4_18smem_ptr_flag_bitsILi16EEENSR_INS5_IJNSA_ILi8EEESF_EEENS5_IJSF_SB_EEEEEEEvNS4_8identityESY_S18_vS19_EENS_8epilogue10collective18CollectiveEpilogueINS1B_23Sm100TmaWarpSpecializedILi3ELi2ELi32ELb1ELb0EEEJSG_NS5_IJNSR_ISE_SB_EENSR_INSA_ILi32EEESB_EEEEESH_SI_SH_SI_NS1B_6fusion15FusionCallbacksIS1F_NS1K_17LinearCombinationISH_fSH_fLNS_15FloatRoundStyleE2EEESG_S1J_JEEENS4_5SM1004TMEM4LOAD26SM100_TMEM_LOAD_32dp32b32xESY_NSZ_INS10_ILi2ELi4ELi3EEES13_NSR_INS5_IJS14_S1H_EEENS5_IJS1H_SB_EEEEEEENS4_39AutoVectorizingCopyWithAssumedAlignmentILi128EEENS4_14SM90_TMA_STOREES1Y_S20_S20_EEEvvEEEEvNT_6ParamsE --------------------------
	.section	.text._ZN7cutlass13device_kernelINS_4gemm6kernel13GemmUniversalIN4cute5tupleIJiiiiEEENS1_10collective13CollectiveMmaINS1_35MainloopSm100TmaUmmaWarpSpecializedILi5ELi2ELi4ENS5_IJNS4_1CILi1EEESB_SB_EEEEENS5_IJNSA_ILi128EEENSA_ILi64EEESF_EEENS_10bfloat16_tENS5_IJlSB_lEEESH_SI_NS4_8TiledMMAINS4_8MMA_AtomIJNS4_20SM100_MMA_F16BF16_SSISH_SH_fLi128ELi64ELNS4_4UMMA5MajorE0ELSN_0ELNSM_7ScaleInE0ELSO_0EEEEEENS4_6LayoutISC_NS5_IJNSA_ILi0EEESS_SS_EEEEENS5_IJNS4_10UnderscoreESV_SV_EEEEENS4_13SM90_TMA_LOADENS4_14ComposedLayoutINS4_7SwizzleILi3ELi4ELi3EEENS4_18smem_ptr_flag_bitsILi16EEENSR_INS5_IJNSA_ILi8EEESF_EEENS5_IJSF_SB_EEEEEEEvNS4_8identityESY_S18_vS19_EENS_8epilogue10collective18CollectiveEpilogueINS1B_23Sm100TmaWarpSpecializedILi3ELi2ELi32ELb1ELb0EEEJSG_NS5_IJNSR_ISE_SB_EENSR_INSA_ILi32EEESB_EEEEESH_SI_SH_SI_NS1B_6fusion15FusionCallbacksIS1F_NS1K_17LinearCombinationISH_fSH_fLNS_15FloatRoundStyleE2EEESG_S1J_JEEENS4_5SM1004TMEM4LOAD26SM100_TMEM_LOAD_32dp32b32xESY_NSZ_INS10_ILi2ELi4ELi3EEES13_NSR_INS5_IJS14_S1H_EEENS5_IJS1H_SB_EEEEEEENS4_39AutoVectorizingCopyWithAssumedAlignmentILi128EEENS4_14SM90_TMA_STOREES1Y_S20_S20_EEEvvEEEEvNT_6ParamsE,"ax",@progbits
	.align	128
.text._ZN7cutlass13device_kernelINS_4gemm6kernel13GemmUniversalIN4cute5tupleIJiiiiEEENS1_10collective13CollectiveMmaINS1_35MainloopSm100TmaUmmaWarpSpecializedILi5ELi2ELi4ENS5_IJNS4_1CILi1EEESB_SB_EEEEENS5_IJNSA_ILi128EEENSA_ILi64EEESF_EEENS_10bfloat16_tENS5_IJlSB_lEEESH_SI_NS4_8TiledMMAINS4_8MMA_AtomIJNS4_20SM100_MMA_F16BF16_SSISH_SH_fLi128ELi64ELNS4_4UMMA5MajorE0ELSN_0ELNSM_7ScaleInE0ELSO_0EEEEEENS4_6LayoutISC_NS5_IJNSA_ILi0EEESS_SS_EEEEENS5_IJNS4_10UnderscoreESV_SV_EEEEENS4_13SM90_TMA_LOADENS4_14ComposedLayoutINS4_7SwizzleILi3ELi4ELi3EEENS4_18smem_ptr_flag_bitsILi16EEENSR_INS5_IJNSA_ILi8EEESF_EEENS5_IJSF_SB_EEEEEEEvNS4_8identityESY_S18_vS19_EENS_8epilogue10collective18CollectiveEpilogueINS1B_23Sm100TmaWarpSpecializedILi3ELi2ELi32ELb1ELb0EEEJSG_NS5_IJNSR_ISE_SB_EENSR_INSA_ILi32EEESB_EEEEESH_SI_SH_SI_NS1B_6fusion15FusionCallbacksIS1F_NS1K_17LinearCombinationISH_fSH_fLNS_15FloatRoundStyleE2EEESG_S1J_JEEENS4_5SM1004TMEM4LOAD26SM100_TMEM_LOAD_32dp32b32xESY_NSZ_INS10_ILi2ELi4ELi3EEES13_NSR_INS5_IJS14_S1H_EEENS5_IJS1H_SB_EEEEEEENS4_39AutoVectorizingCopyWithAssumedAlignmentILi128EEENS4_14SM90_TMA_STOREES1Y_S20_S20_EEEvvEEEEvNT_6ParamsE:
        .type           _ZN7cutlass13device_kernelINS_4gemm6kernel13GemmUniversalIN4cute5tupleIJiiiiEEENS1_10collective13CollectiveMmaINS1_35MainloopSm100TmaUmmaWarpSpecializedILi5ELi2ELi4ENS5_IJNS4_1CILi1EEESB_SB_EEEEENS5_IJNSA_ILi128EEENSA_ILi64EEESF_EEENS_10bfloat16_tENS5_IJlSB_lEEESH_SI_NS4_8TiledMMAINS4_8MMA_AtomIJNS4_20SM100_MMA_F16BF16_SSISH_SH_fLi128ELi64ELNS4_4UMMA5MajorE0ELSN_0ELNSM_7ScaleInE0ELSO_0EEEEEENS4_6LayoutISC_NS5_IJNSA_ILi0EEESS_SS_EEEEENS5_IJNS4_10UnderscoreESV_SV_EEEEENS4_13SM90_TMA_LOADENS4_14ComposedLayoutINS4_7SwizzleILi3ELi4ELi3EEENS4_18smem_ptr_flag_bitsILi16EEENSR_INS5_IJNSA_ILi8EEESF_EEENS5_IJSF_SB_EEEEEEEvNS4_8identityESY_S18_vS19_EENS_8epilogue10collective18CollectiveEpilogueINS1B_23Sm100TmaWarpSpecializedILi3ELi2ELi32ELb1ELb0EEEJSG_NS5_IJNSR_ISE_SB_EENSR_INSA_ILi32EEESB_EEEEESH_SI_SH_SI_NS1B_6fusion15FusionCallbacksIS1F_NS1K_17LinearCombinationISH_fSH_fLNS_15FloatRoundStyleE2EEESG_S1J_JEEENS4_5SM1004TMEM4LOAD26SM100_TMEM_LOAD_32dp32b32xESY_NSZ_INS10_ILi2ELi4ELi3EEES13_NSR_INS5_IJS14_S1H_EEENS5_IJS1H_SB_EEEEEEENS4_39AutoVectorizingCopyWithAssumedAlignmentILi128EEENS4_14SM90_TMA_STOREES1Y_S20_S20_EEEvvEEEEvNT_6ParamsE,@function
        .size           _ZN7cutlass13device_kernelINS_4gemm6kernel13GemmUniversalIN4cute5tupleIJiiiiEEENS1_10collective13CollectiveMmaINS1_35MainloopSm100TmaUmmaWarpSpecializedILi5ELi2ELi4ENS5_IJNS4_1CILi1EEESB_SB_EEEEENS5_IJNSA_ILi128EEENSA_ILi64EEESF_EEENS_10bfloat16_tENS5_IJlSB_lEEESH_SI_NS4_8TiledMMAINS4_8MMA_AtomIJNS4_20SM100_MMA_F16BF16_SSISH_SH_fLi128ELi64ELNS4_4UMMA5MajorE0ELSN_0ELNSM_7ScaleInE0ELSO_0EEEEEENS4_6LayoutISC_NS5_IJNSA_ILi0EEESS_SS_EEEEENS5_IJNS4_10UnderscoreESV_SV_EEEEENS4_13SM90_TMA_LOADENS4_14ComposedLayoutINS4_7SwizzleILi3ELi4ELi3EEENS4_18smem_ptr_flag_bitsILi16EEENSR_INS5_IJNSA_ILi8EEESF_EEENS5_IJSF_SB_EEEEEEEvNS4_8identityESY_S18_vS19_EENS_8epilogue10collective18CollectiveEpilogueINS1B_23Sm100TmaWarpSpecializedILi3ELi2ELi32ELb1ELb0EEEJSG_NS5_IJNSR_ISE_SB_EENSR_INSA_ILi32EEESB_EEEEESH_SI_SH_SI_NS1B_6fusion15FusionCallbacksIS1F_NS1K_17LinearCombinationISH_fSH_fLNS_15FloatRoundStyleE2EEESG_S1J_JEEENS4_5SM1004TMEM4LOAD26SM100_TMEM_LOAD_32dp32b32xESY_NSZ_INS10_ILi2ELi4ELi3EEES13_NSR_INS5_IJS14_S1H_EEENS5_IJS1H_SB_EEEEEEENS4_39AutoVectorizingCopyWithAssumedAlignmentILi128EEENS4_14SM90_TMA_STOREES1Y_S20_S20_EEEvvEEEEvNT_6ParamsE,(.L_x_157 - _ZN7cutlass13device_kernelINS_4gemm6kernel13GemmUniversalIN4cute5tupleIJiiiiEEENS1_10collective13CollectiveMmaINS1_35MainloopSm100TmaUmmaWarpSpecializedILi5ELi2ELi4ENS5_IJNS4_1CILi1EEESB_SB_EEEEENS5_IJNSA_ILi128EEENSA_ILi64EEESF_EEENS_10bfloat16_tENS5_IJlSB_lEEESH_SI_NS4_8TiledMMAINS4_8MMA_AtomIJNS4_20SM100_MMA_F16BF16_SSISH_SH_fLi128ELi64ELNS4_4UMMA5MajorE0ELSN_0ELNSM_7ScaleInE0ELSO_0EEEEEENS4_6LayoutISC_NS5_IJNSA_ILi0EEESS_SS_EEEEENS5_IJNS4_10UnderscoreESV_SV_EEEEENS4_13SM90_TMA_LOADENS4_14ComposedLayoutINS4_7SwizzleILi3ELi4ELi3EEENS4_18smem_ptr_flag_bitsILi16EEENSR_INS5_IJNSA_ILi8EEESF_EEENS5_IJSF_SB_EEEEEEEvNS4_8identityESY_S18_vS19_EENS_8epilogue10collective18CollectiveEpilogueINS1B_23Sm100TmaWarpSpecializedILi3ELi2ELi32ELb1ELb0EEEJSG_NS5_IJNSR_ISE_SB_EENSR_INSA_ILi32EEESB_EEEEESH_SI_SH_SI_NS1B_6fusion15FusionCallbacksIS1F_NS1K_17LinearCombinationISH_fSH_fLNS_15FloatRoundStyleE2EEESG_S1J_JEEENS4_5SM1004TMEM4LOAD26SM100_TMEM_LOAD_32dp32b32xESY_NSZ_INS10_ILi2ELi4ELi3EEES13_NSR_INS5_IJS14_S1H_EEENS5_IJS1H_SB_EEEEEEENS4_39AutoVectorizingCopyWithAssumedAlignmentILi128EEENS4_14SM90_TMA_STOREES1Y_S20_S20_EEEvvEEEEvNT_6ParamsE)
        .other          _ZN7cutlass13device_kernelINS_4gemm6kernel13GemmUniversalIN4cute5tupleIJiiiiEEENS1_10collective13CollectiveMmaINS1_35MainloopSm100TmaUmmaWarpSpecializedILi5ELi2ELi4ENS5_IJNS4_1CILi1EEESB_SB_EEEEENS5_IJNSA_ILi128EEENSA_ILi64EEESF_EEENS_10bfloat16_tENS5_IJlSB_lEEESH_SI_NS4_8TiledMMAINS4_8MMA_AtomIJNS4_20SM100_MMA_F16BF16_SSISH_SH_fLi128ELi64ELNS4_4UMMA5MajorE0ELSN_0ELNSM_7ScaleInE0ELSO_0EEEEEENS4_6LayoutISC_NS5_IJNSA_ILi0EEESS_SS_EEEEENS5_IJNS4_10UnderscoreESV_SV_EEEEENS4_13SM90_TMA_LOADENS4_14ComposedLayoutINS4_7SwizzleILi3ELi4ELi3EEENS4_18smem_ptr_flag_bitsILi16EEENSR_INS5_IJNSA_ILi8EEESF_EEENS5_IJSF_SB_EEEEEEEvNS4_8identityESY_S18_vS19_EENS_8epilogue10collective18CollectiveEpilogueINS1B_23Sm100TmaWarpSpecializedILi3ELi2ELi32ELb1ELb0EEEJSG_NS5_IJNSR_ISE_SB_EENSR_INSA_ILi32EEESB_EEEEESH_SI_SH_SI_NS1B_6fusion15FusionCallbacksIS1F_NS1K_17LinearCombinationISH_fSH_fLNS_15FloatRoundStyleE2EEESG_S1J_JEEENS4_5SM1004TMEM4LOAD26SM100_TMEM_LOAD_32dp32b32xESY_NSZ_INS10_ILi2ELi4ELi3EEES13_NSR_INS5_IJS14_S1H_EEENS5_IJS1H_SB_EEEEEEENS4_39AutoVectorizingCopyWithAssumedAlignmentILi128EEENS4_14SM90_TMA_STOREES1Y_S20_S20_EEEvvEEEEvNT_6ParamsE,@"STO_CUDA_ENTRY STV_DEFAULT"
_ZN7cutlass13device_kernelINS_4gemm6kernel13GemmUniversalIN4cute5tupleIJiiiiEEENS1_10collective13CollectiveMmaINS1_35MainloopSm100TmaUmmaWarpSpecializedILi5ELi2ELi4ENS5_IJNS4_1CILi1EEESB_SB_EEEEENS5_IJNSA_ILi128EEENSA_ILi64EEESF_EEENS_10bfloat16_tENS5_IJlSB_lEEESH_SI_NS4_8TiledMMAINS4_8MMA_AtomIJNS4_20SM100_MMA_F16BF16_SSISH_SH_fLi128ELi64ELNS4_4UMMA5MajorE0ELSN_0ELNSM_7ScaleInE0ELSO_0EEEEEENS4_6LayoutISC_NS5_IJNSA_ILi0EEESS_SS_EEEEENS5_IJNS4_10UnderscoreESV_SV_EEEEENS4_13SM90_TMA_LOADENS4_14ComposedLayoutINS4_7SwizzleILi3ELi4ELi3EEENS4_18smem_ptr_flag_bitsILi16EEENSR_INS5_IJNSA_ILi8EEESF_EEENS5_IJSF_SB_EEEEEEEvNS4_8identityESY_S18_vS19_EENS_8epilogue10collective18CollectiveEpilogueINS1B_23Sm100TmaWarpSpecializedILi3ELi2ELi32ELb1ELb0EEEJSG_NS5_IJNSR_ISE_SB_EENSR_INSA_ILi32EEESB_EEEEESH_SI_SH_SI_NS1B_6fusion15FusionCallbacksIS1F_NS1K_17LinearCombinationISH_fSH_fLNS_15FloatRoundStyleE2EEESG_S1J_JEEENS4_5SM1004TMEM4LOAD26SM100_TMEM_LOAD_32dp32b32xESY_NSZ_INS10_ILi2ELi4ELi3EEES13_NSR_INS5_IJS14_S1H_EEENS5_IJS1H_SB_EEEEEEENS4_39AutoVectorizingCopyWithAssumedAlignmentILi128EEENS4_14SM90_TMA_STOREES1Y_S20_S20_EEEvvEEEEvNT_6ParamsE:
[----:B------:R-:W1:Y:S01]  /*0000*/  LDC R1, c[0x0][0x37c] ;  /* 0x0000df00ff017b82 */ /* 0x000e620000000800 */
[----:B------:R-:W2:Y:S01]  /*0010*/  S2R R93, SR_TID.X ;  /* 0x00000000005d7919 */ /* 0x000ea20000002100 */
[----:B------:R-:W3:Y:S01]  /*0020*/  LDCU.64 UR4, c[0x0][0x890] ;  /* 0x00011200ff0477ac */ /* 0x000ee20008000a00 */
[----:B------:R-:W-:Y:S02]  /*0030*/  PRMT R88, RZ, 0x7610, R88 ;  /* 0x00007610ff587816 */ /* 0x000fe40000000058 */
[----:B------:R-:W-:Y:S01]  /*0040*/  ELECT P5, URZ, PT ;  /* 0x0000000000ff782f */ /* 0x000fe200038a0000 */
[----:B------:R-:W4:Y:S01]  /*0050*/  LDCU.64 UR46, c[0x0][0x358] ;  /* 0x00006b00ff2e77ac */ /* 0x000f220008000a00 */
[----:B---3--:R-:W-:-:S04]  /*0060*/  UISETP.NE.U32.AND UP0, UPT, UR4, URZ, UPT ;  /* 0x000000ff0400728c */ /* 0x008fc8000bf05070 */
[----:B------:R-:W-:Y:S01]  /*0070*/  UISETP.NE.AND.EX UP0, UPT, UR5, URZ, UPT, UP0 ;  /* 0x000000ff0500728c */ /* 0x000fe2000bf05300 */
[----:B--2---:R-:W-:-:S05]  /*0080*/  SHF.R.U32.HI R92, RZ, 0x5, R93 ;  /* 0x00000005ff5c7819 */ /* 0x004fca000001165d */
[----:B------:R-:W2:Y:S02]  /*0090*/  SHFL.IDX PT, R0, R92, RZ, 0x1f ;  /* 0x00001fff5c007589 */ /* 0x000ea400000e0000 */
[----:B--2---:R-:W-:Y:S01]  /*00a0*/  R2UR UR8, R0 ;  /* 0x00000000000872ca */ /* 0x004fe200000e0000 */
[----:B-1--4-:R-:W-:-:S14]  /*00b0*/  BRA.U UP0, `(.L_x_0) ;  /* 0x00000001002c7547 */ /* 0x012fdc000b800000 */
[----:B------:R-:W1:Y:S02]  /*00c0*/  LDCU.64 UR6, c[0x0][0x888] ;  /* 0x00011100ff0677ac */ /* 0x000e640008000a00 */
[----:B-1----:R-:W-:-:S04]  /*00d0*/  UISETP.NE.U32.AND UP0, UPT, UR6, URZ, UPT ;  /* 0x000000ff0600728c */ /* 0x002fc8000bf05070 */
[----:B------:R-:W-:-:S09]  /*00e0*/  UISETP.NE.AND.EX UP0, UPT, UR7, URZ, UPT, UP0 ;  /* 0x000000ff0700728c */ /* 0x000fd2000bf05300 */
[----:B------:R-:W-:Y:S05]  /*00f0*/  BRA.U !UP0, `(.L_x_1) ;  /* 0x0000000108107547 */ /* 0x000fea000b800000 */
[----:B------:R-:W1:Y:S02]  /*0100*/  LDC.64 R2, c[0x0][0x888] ;  /* 0x00022200ff027b82 */ /* 0x000e640000000a00 */
[----:B-1----:R1:W5:Y:S01]  /*0110*/  LDG.E R49, desc[UR46][R2.64] ;  /* 0x0000002e02317981 */ /* 0x002362000c1e1900 */
[----:B------:R-:W-:Y:S01]  /*0120*/  HFMA2 R88, -RZ, RZ, 0, 5.9604644775390625e-08 ;  /* 0x00000001ff587431 */ /* 0x000fe200000001ff */
[----:B------:R-:W-:Y:S05]  /*0130*/  BRA `(.L_x_0) ;  /* 0x00000000000c7947 */ /* 0x000fea0003800000 */
.L_x_1:
[----:B------:R-:W1:Y:S01]  /*0140*/  LDCU UR6, c[0x0][0x880] ;  /* 0x00011000ff0677ac */ /* 0x000e620008000800 */
[----:B------:R-:W-:Y:S01]  /*0150*/  HFMA2 R88, -RZ, RZ, 0, 5.9604644775390625e-08 ;  /* 0x00000001ff587431 */ /* 0x000fe200000001ff */
[----:B-1----:R-:W-:-:S07]  /*0160*/  MOV R49, UR6 ;  /* 0x0000000600317c02 */ /* 0x002fce0008000f00 */
.L_x_0:
[----:B------:R-:W2:Y:S02]  /*0170*/  LDCU.64 UR6, c[0x0][0x8b0] ;  /* 0x00011600ff0677ac */ /* 0x000ea40008000a00 */
[----:B--2---:R-:W-:-:S04]  /*0180*/  UISETP.NE.U32.AND UP0, UPT, UR6, URZ, UPT ;  /* 0x000000ff0600728c */ /* 0x004fc8000bf05070 */
[----:B------:R-:W-:-:S09]  /*0190*/  UISETP.NE.AND.EX UP0, UPT, UR7, URZ, UPT, UP0 ;  /* 0x000000ff0700728c */ /* 0x000fd2000bf05300 */
[----:B------:R-:W-:Y:S05]  /*01a0*/  BRA.U UP0, `(.L_x_2) ;  /* 0x0000000100247547 */ /* 0x000fea000b800000 */
[----:B------:R-:W2:Y:S02]  /*01b0*/  LDCU.64 UR6, c[0x0][0x8a8] ;  /* 0x00011500ff0677ac */ /* 0x000ea40008000a00 */
[----:B--2---:R-:W-:-:S04]  /*01c0*/  UISETP.NE.U32.AND UP0, UPT, UR6, URZ, UPT ;  /* 0x000000ff0600728c */ /* 0x004fc8000bf05070 */
[----:B------:R-:W-:-:S09]  /*01d0*/  UISETP.NE.AND.EX UP0, UPT, UR7, URZ, UPT, UP0 ;  /* 0x000000ff0700728c */ /* 0x000fd2000bf05300 */
[----:B------:R-:W-:Y:S05]  /*01e0*/  BRA.U !UP0, `(.L_x_3) ;  /* 0x00000001080c7547 */ /* 0x000fea000b800000 */
[----:B-1----:R-:W1:Y:S02]  /*01f0*/  LDC.64 R2, c[0x0][0x8a8] ;  /* 0x00022a00ff027b82 */ /* 0x002e640000000a00 */
[----:B-1----:R2:W5:Y:S01]  /*0200*/  LDG.E R47, desc[UR46][R2.64] ;  /* 0x0000002e022f7981 */ /* 0x002562000c1e1900 */
[----:B------:R-:W-:Y:S05]  /*0210*/  BRA `(.L_x_2) ;  /* 0x0000000000087947 */ /* 0x000fea0003800000 */
.L_x_3:
[----:B------:R-:W2:Y:S02]  /*0220*/  LDCU UR6, c[0x0][0x8a0] ;  /* 0x00011400ff0677ac */ /* 0x000ea40008000800 */
[----:B--2---:R-:W-:Y:S02]  /*0230*/  MOV R47, UR6 ;  /* 0x00000006002f7c02 */ /* 0x004fe40008000f00 */
.L_x_2:
[----:B------:R-:W-:Y:S01]  /*0240*/  IMAD.U32 R0, RZ, RZ, UR8 ;  /* 0x00000008ff007e24 */ /* 0x000fe2000f8e00ff */
[----:B------:R-:W-:Y:S04]  /*0250*/  BSSY.RECONVERGENT B0, `(.L_x_4) ;  /* 0x000000c000007945 */ /* 0x000fe80003800200 */
[C---:B------:R-:W-:Y:S02]  /*0260*/  ISETP.NE.OR P1, PT, R0.reuse, 0x1, !P5 ;  /* 0x000000010000780c */ /* 0x040fe40006f25670 */
[----:B------:R-:W-:-:S11]  /*0270*/  ISETP.NE.OR P0, PT, R0, 0x3, !P5 ;  /* 0x000000030000780c */ /* 0x000fd60006f05670 */
[----:B------:R-:W-:Y:S05]  /*0280*/  @P1 BRA `(.L_x_5) ;  /* 0x0000000000201947 */ /* 0x000fea0003800000 */
[----:B------:R-:W3:Y:S02]  /*0290*/  LDCU.64 UR6, c[0x0][0x348] ;  /* 0x00006900ff0677ac */ /* 0x000ee40008000a00 */
[----:B---3--:R-:W-:Y:S02]  /*02a0*/  UIADD3 UR10, UP1, UPT, UR6, 0x80, URZ ;  /* 0x00000080060a7890 */ /* 0x008fe4000ff3e0ff */
[----:B------:R-:W-:Y:S02]  /*02b0*/  UIADD3 UR6, UP0, UPT, UR6, 0x180, URZ ;  /* 0x0000018006067890 */ /* 0x000fe4000ff1e0ff */
[----:B------:R-:W-:Y:S02]  /*02c0*/  UIADD3.X UR11, UPT, UPT, URZ, UR7, URZ, UP1, !UPT ;  /* 0x00000007ff0b7290 */ /* 0x000fe40008ffe4ff */
[----:B------:R-:W-:-:S07]  /*02d0*/  UIADD3.X UR7, UPT, UPT, URZ, UR7, URZ, UP0, !UPT ;  /* 0x00000007ff077290 */ /* 0x000fce00087fe4ff */
[----:B------:R3:W-:Y:S02]  /*02e0*/  UTMACCTL.PF [UR10] ;  /* 0x000000000a0079b9 */ /* 0x0007e40008040000 */
[----:B------:R3:W-:Y:S02]  /*02f0*/  UTMACCTL.PF [UR6] ;  /* 0x00000000060079b9 */ /* 0x0007e40008040000 */
[----:B---3--:R-:W-:Y:S01]  /*0300*/  NOP ;  /* 0x0000000000007918 */ /* 0x008fe20000000000 */
.L_x_5:
[----:B------:R-:W-:Y:S05]  /*0310*/  BSYNC.RECONVERGENT B0 ;  /* 0x0000000000007941 */ /* 0x000fea0003800200 */
.L_x_4:
[----:B------:R-:W-:Y:S04]  /*0320*/  BSSY.RECONVERGENT B0, `(.L_x_6) ;  /* 0x000000a000007945 */ /* 0x000fe80003800200 */
        /* <DEDUP_REMOVED lines=9> */
.L_x_7:
[----:B------:R-:W-:Y:S05]  /*03c0*/  BSYNC.RECONVERGENT B0 ;  /* 0x0000000000007941 */ /* 0x000fea0003800200 */
.L_x_6:
[----:B------:R-:W3:Y:S01]  /*03d0*/  LDCU.64 UR6, c[0x0][0x888] ;  /* 0x00011100ff0677ac */ /* 0x000ee20008000a00 */
[----:B------:R-:W-:Y:S02]  /*03e0*/  UISETP.EQ.U32.AND UP1, UPT, UR4, URZ, UPT ;  /* 0x000000ff0400728c */ /* 0x000fe4000bf22070 */
[----:B------:R-:W-:Y:S02]  /*03f0*/  UPLOP3.LUT UP2, UPT, UPT, UPT, UPT, 0x80, 0x8 ;  /* 0x000000000008789c */ /* 0x000fe40003f4f070 */
[----:B---3--:R-:W-:-:S04]  /*0400*/  UISETP.NE.U32.AND UP0, UPT, UR6, URZ, UPT ;  /* 0x000000ff0600728c */ /* 0x008fc8000bf05070 */
[----:B------:R-:W-:-:S04]  /*0410*/  UISETP.NE.AND.EX UP0, UPT, UR7, URZ, UPT, UP0 ;  /* 0x000000ff0700728c */ /* 0x000fc8000bf05300 */
[----:B------:R-:W-:-:S04]  /*0420*/  UISETP.EQ.OR.EX UP3, UPT, UR5, URZ, !UP0, UP1 ;  /* 0x000000ff0500728c */ /* 0x000fc8000c762710 */
[----:B------:R-:W-:-:S05]  /*0430*/  UP2UR UR53, UPR, URZ, 0x8 ;  /* 0x00000008ff357883 */ /* 0x000fca0008000000 */
[----:B------:R-:W-:Y:S07]  /*0440*/  BRA.U !UP3, `(.L_x_8) ;  /* 0x000000010b207547 */ /* 0x000fee000b800000 */
[----:B------:R-:W-:Y:S01]  /*0450*/  UISETP.NE.U32.AND UP2, UPT, UR4, URZ, UPT ;  /* 0x000000ff0400728c */ /* 0x000fe2000bf45070 */
[----:B-----5:R-:W-:Y:S01]  /*0460*/  FSETP.NEU.AND P0, PT, R49, RZ, PT ;  /* 0x000000ff3100720b */ /* 0x020fe20003f0d000 */
[----:B------:R-:W-:Y:S02]  /*0470*/  USEL UR4, URZ, 0xffffffff, UP0 ;  /* 0xffffffffff047887 */ /* 0x000fe40008000000 */
[----:B------:R-:W-:-:S10]  /*0480*/  UISETP.NE.AND.EX UP2, UPT, UR5, URZ, UPT, UP2 ;  /* 0x000000ff0500728c */ /* 0x000fd4000bf45320 */
[----:B------:R-:W-:Y:S01]  /*0490*/  VOTEU.ANY UP1, P0 ;  /* 0x0000000000ff7886 */ /* 0x000fe20000020100 */
[----:B------:R-:W-:-:S04]  /*04a0*/  @!UP2 USEL UR4, URZ, 0xffffffff, UP1 ;  /* 0xffffffffff04a887 */ /* 0x000fc80008800000 */
[----:B------:R-:W-:-:S04]  /*04b0*/  ULOP3.LUT UR4, UR4, 0x1, URZ, 0xc0, !UPT ;  /* 0x0000000104047892 */ /* 0x000fc8000f8ec0ff */
[----:B------:R-:W-:-:S11]  /*04c0*/  UISETP.NE.U32.AND UP2, UPT, UR4, 0x1, UPT ;  /* 0x000000010400788c */ /* 0x000fd6000bf45070 */
.L_x_8:
[----:B-12---:R-:W1:Y:S01]  /*04d0*/  SHFL.IDX PT, R2, R92, RZ, 0x1f ;  /* 0x00001fff5c027589 */ /* 0x006e6200000e0000 */
[----:B------:R-:W-:-:S04]  /*04e0*/  UISETP.NE.AND UP1, UPT, UR8, 0x2, UPT ;  /* 0x000000020800788c */ /* 0x000fc8000bf25270 */
[----:B------:R-:W-:Y:S01]  /*04f0*/  USEL UR6, URZ, 0x1, UP1 ;  /* 0x00000001ff067887 */ /* 0x000fe20008800000 */
[----:B-1----:R-:W-:-:S13]  /*0500*/  ISETP.NE.AND P0, PT, R2, RZ, PT ;  /* 0x000000ff0200720c */ /* 0x002fda0003f05270 */
[----:B------:R-:W-:Y:S05]  /*0510*/  @P0 BRA `(.L_x_9) ;  /* 0x0000000000500947 */ /* 0x000fea0003800000 */
[----:B------:R-:W1:Y:S01]  /*0520*/  S2UR UR5, SR_CgaCtaId ;  /* 0x00000000000579c3 */ /* 0x000e620000008800 */
[----:B------:R-:W-:Y:S01]  /*0530*/  UMOV UR7, 0x400 ;  /* 0x0000040000077882 */ /* 0x000fe20000000000 */
[----:B------:R-:W-:Y:S01]  /*0540*/  UMOV UR4, 0x1 ;  /* 0x0000000100047882 */ /* 0x000fe20000000000 */
[----:B------:R-:W-:Y:S01]  /*0550*/  ELECT P0, URZ, PT ;  /* 0x0000000000ff782f */ /* 0x000fe20003800000 */
[----:B------:R-:W-:-:S04]  /*0560*/  UIADD3 UR10, UPT, UPT, -UR4, 0x100000, URZ ;  /* 0x00100000040a7890 */ /* 0x000fc8000fffe1ff */
[----:B------:R-:W-:Y:S02]  /*0570*/  USHF.L.U32 UR11, UR10, 0xb, URZ ;  /* 0x0000000b0a0b7899 */ /* 0x000fe400080006ff */
[----:B------:R-:W-:Y:S02]  /*0580*/  USHF.L.U32 UR10, UR10, 0x1, URZ ;  /* 0x000000010a0a7899 */ /* 0x000fe400080006ff */
[----:B-1----:R-:W-:Y:S01]  /*0590*/  ULEA UR5, UR5, UR7, 0x18 ;  /* 0x0000000705057291 */ /* 0x002fe2000f8ec0ff */
[----:B------:R-:W1:Y:S11]  /*05a0*/  FENCE.VIEW.ASYNC.S ;  /* 0x00000000000073c6 */ /* 0x000e760000000000 */
[----:B-1----:R1:W2:Y:S01]  /*05b0*/  SYNCS.EXCH.64 URZ, [UR5], UR10 ;  /* 0x0000000a05ff75b2 */ /* 0x0022a20008000100 */
[----:B------:R1:W3:Y:S01]  /*05c0*/  SYNCS.EXCH.64 URZ, [UR5+0x28], UR10 ;  /* 0x0000280a05ff75b2 */ /* 0x0002e20008000100 */
[----:B------:R1:W4:Y:S01]  /*05d0*/  SYNCS.EXCH.64 URZ, [UR5+0x8], UR10 ;  /* 0x0000080a05ff75b2 */ /* 0x0003220008000100 */
[----:B------:R1:W1:Y:S01]  /*05e0*/  SYNCS.EXCH.64 URZ, [UR5+0x30], UR10 ;  /* 0x0000300a05ff75b2 */ /* 0x0002620008000100 */
[----:B------:R1:W1:Y:S01]  /*05f0*/  SYNCS.EXCH.64 URZ, [UR5+0x10], UR10 ;  /* 0x0000100a05ff75b2 */ /* 0x0002620008000100 */
[----:B------:R1:W1:Y:S01]  /*0600*/  SYNCS.EXCH.64 URZ, [UR5+0x38], UR10 ;  /* 0x0000380a05ff75b2 */ /* 0x0002620008000100 */
[----:B------:R1:W1:Y:S01]  /*0610*/  SYNCS.EXCH.64 URZ, [UR5+0x18], UR10 ;  /* 0x0000180a05ff75b2 */ /* 0x0002620008000100 */
[----:B------:R1:W1:Y:S01]  /*0620*/  SYNCS.EXCH.64 URZ, [UR5+0x40], UR10 ;  /* 0x0000400a05ff75b2 */ /* 0x0002620008000100 */
[----:B------:R1:W1:Y:S01]  /*0630*/  SYNCS.EXCH.64 URZ, [UR5+0x20], UR10 ;  /* 0x0000200a05ff75b2 */ /* 0x0002620008000100 */
[----:B------:R1:W1:Y:S01]  /*0640*/  SYNCS.EXCH.64 URZ, [UR5+0x48], UR10 ;  /* 0x0000480a05ff75b2 */ /* 0x0002620008000100 */
[----:B------:R-:W-:Y:S01]  /*0650*/  NOP ;  /* 0x0000000000007918 */ /* 0x000fe20000000000 */
.L_x_9:
[----:B------:R-:W2:Y:S01]  /*0660*/  SHFL.IDX PT, R2, R92, RZ, 0x1f ;  /* 0x00001fff5c027589 */ /* 0x000ea200000e0000 */
[----:B------:R-:W-:Y:S01]  /*0670*/  NOP ;  /* 0x0000000000007918 */ /* 0x000fe20000000000 */
[----:B--2---:R-:W-:-:S13]  /*0680*/  ISETP.NE.AND P0, PT, R2, 0x1, PT ;  /* 0x000000010200780c */ /* 0x004fda0003f05270 */
[----:B------:R-:W-:Y:S05]  /*0690*/  @P0 BRA `(.L_x_10) ;  /* 0x0000000000500947 */ /* 0x000fea0003800000 */
[----:B------:R-:W2:Y:S01]  /*06a0*/  S2UR UR7, SR_CgaCtaId ;  /* 0x00000000000779c3 */ /* 0x000ea20000008800 */
[----:B------:R-:W-:Y:S01]  /*06b0*/  UMOV UR9, 0x400 ;  /* 0x0000040000097882 */ /* 0x000fe20000000000 */
[----:B-1----:R-:W-:Y:S01]  /*06c0*/  UMOV UR5, 0x20 ;  /* 0x0000002000057882 */ /* 0x002fe20000000000 */
[----:B------:R-:W-:Y:S01]  /*06d0*/  UMOV UR4, 0x80 ;  /* 0x0000008000047882 */ /* 0x000fe20000000000 */
[----:B------:R-:W-:-:S04]  /*06e0*/  UIADD3 UR10, UPT, UPT, -UR5, 0x100000, URZ ;  /* 0x00100000050a7890 */ /* 0x000fc8000fffe1ff */
[----:B------:R-:W-:Y:S02]  /*06f0*/  USHF.L.U32 UR11, UR10, 0xb, URZ ;  /* 0x0000000b0a0b7899 */ /* 0x000fe400080006ff */
[----:B------:R-:W-:Y:S02]  /*0700*/  USHF.L.U32 UR10, UR10, 0x1, URZ ;  /* 0x000000010a0a7899 */ /* 0x000fe400080006ff */
[----:B------:R-:W-:-:S04]  /*0710*/  UIADD3 UR4, UPT, UPT, -UR4, 0x100000, URZ ;  /* 0x0010000004047890 */ /* 0x000fc8000fffe1ff */
[----:B------:R-:W-:Y:S02]  /*0720*/  USHF.L.U32 UR5, UR4, 0xb, URZ ;  /* 0x0000000b04057899 */ /* 0x000fe400080006ff */
[----:B------:R-:W-:Y:S01]  /*0730*/  USHF.L.U32 UR4, UR4, 0x1, URZ ;  /* 0x0000000104047899 */ /* 0x000fe200080006ff */
[----:B------:R-:W-:Y:S01]  /*0740*/  ELECT P0, URZ, PT ;  /* 0x0000000000ff782f */ /* 0x000fe20003800000 */
[----:B--2---:R-:W-:Y:S01]  /*0750*/  ULEA UR7, UR7, UR9, 0x18 ;  /* 0x0000000907077291 */ /* 0x004fe2000f8ec0ff */
[----:B------:R-:W1:Y:S11]  /*0760*/  FENCE.VIEW.ASYNC.S ;  /* 0x00000000000073c6 */ /* 0x000e760000000000 */
[----:B-1----:R2:W1:Y:S01]  /*0770*/  SYNCS.EXCH.64 URZ, [UR7+0x50], UR10 ;  /* 0x0000500a07ff75b2 */ /* 0x0024620008000100 */
[----:B------:R2:W1:Y:S01]  /*0780*/  SYNCS.EXCH.64 URZ, [UR7+0x68], UR4 ;  /* 0x0000680407ff75b2 */ /* 0x0004620008000100 */
[----:B------:R2:W1:Y:S01]  /*0790*/  SYNCS.EXCH.64 URZ, [UR7+0x58], UR10 ;  /* 0x0000580a07ff75b2 */ /* 0x0004620008000100 */
[----:B------:R2:W1:Y:S01]  /*07a0*/  SYNCS.EXCH.64 URZ, [UR7+0x70], UR4 ;  /* 0x0000700407ff75b2 */ /* 0x0004620008000100 */
[----:B------:R2:W1:Y:S01]  /*07b0*/  SYNCS.EXCH.64 URZ, [UR7+0x60], UR10 ;  /* 0x0000600a07ff75b2 */ /* 0x0004620008000100 */
[----:B------:R2:W1:Y:S02]  /*07c0*/  SYNCS.EXCH.64 URZ, [UR7+0x78], UR4 ;  /* 0x0000780407ff75b2 */ /* 0x0004640008000100 */
[----:B--2---:R-:W-:Y:S01]  /*07d0*/  NOP ;  /* 0x0000000000007918 */ /* 0x004fe20000000000 */
.L_x_10:
[----:B------:R-:W2:Y:S01]  /*07e0*/  SHFL.IDX PT, R2, R92, RZ, 0x1f ;  /* 0x00001fff5c027589 */ /* 0x000ea200000e0000 */
[----:B------:R-:W-:Y:S01]  /*07f0*/  NOP ;  /* 0x0000000000007918 */ /* 0x000fe20000000000 */
[----:B--2---:R-:W-:-:S13]  /*0800*/  ISETP.NE.AND P0, PT, R2, 0x3, PT ;  /* 0x000000030200780c */ /* 0x004fda0003f05270 */
[----:B------:R-:W-:Y:S05]  /*0810*/  @P0 BRA `(.L_x_11) ;  /* 0x0000000000300947 */ /* 0x000fea0003800000 */
[----:B-1----:R-:W1:Y:S01]  /*0820*/  S2UR UR5, SR_CgaCtaId ;  /* 0x00000000000579c3 */ /* 0x002e620000008800 */
        /* <DEDUP_REMOVED lines=8> */
[----:B-1----:R2:W1:Y:S01]  /*08b0*/  SYNCS.EXCH.64 URZ, [UR5+0x80], UR10 ;  /* 0x0000800a05ff75b2 */ /* 0x0024620008000100 */
[----:B------:R2:W1:Y:S02]  /*08c0*/  SYNCS.EXCH.64 URZ, [UR5+0x88], UR10 ;  /* 0x0000880a05ff75b2 */ /* 0x0004640008000100 */
[----:B--2---:R-:W-:Y:S01]  /*08d0*/  NOP ;  /* 0x0000000000007918 */ /* 0x004fe20000000000 */
.L_x_11:
[----:B------:R-:W2:Y:S01]  /*08e0*/  SHFL.IDX PT, R2, R92, RZ, 0x1f ;  /* 0x00001fff5c027589 */ /* 0x000ea200000e0000 */
[----:B------:R-:W-:Y:S01]  /*08f0*/  NOP ;  /* 0x0000000000007918 */ /* 0x000fe20000000000 */
[----:B--2---:R-:W-:-:S13]  /*0900*/  ISETP.NE.AND P0, PT, R2, 0x4, PT ;  /* 0x000000040200780c */ /* 0x004fda0003f05270 */
[----:B------:R-:W-:Y:S05]  /*0910*/  @P0 BRA `(.L_x_12) ;  /* 0x00000000004c0947 */ /* 0x000fea0003800000 */
[----:B-1----:R-:W1:Y:S01]  /*0920*/  S2UR UR5, SR_CgaCtaId ;  /* 0x00000000000579c3 */ /* 0x002e620000008800 */
[----:B------:R-:W-:Y:S01]  /*0930*/  UMOV UR9, 0x100 ;  /* 0x0000010000097882 */ /* 0x000fe20000000000 */
[----:B------:R-:W-:Y:S01]  /*0940*/  UMOV UR7, 0x400 ;  /* 0x0000040000077882 */ /* 0x000fe20000000000 */
[----:B------:R-:W-:Y:S01]  /*0950*/  USEL UR9, UR9, 0xe0, UP2 ;  /* 0x000000e009097887 */ /* 0x000fe20009000000 */
[----:B------:R-:W-:Y:S01]  /*0960*/  UMOV UR4, 0x1 ;  /* 0x0000000100047882 */ /* 0x000fe20000000000 */
[----:B------:R-:W-:Y:S01]  /*0970*/  ELECT P0, URZ, PT ;  /* 0x0000000000ff782f */ /* 0x000fe20003800000 */
[----:B------:R-:W-:-:S04]  /*0980*/  UIADD3 UR10, UPT, UPT, -UR4, 0x100000, URZ ;  /* 0x00100000040a7890 */ /* 0x000fc8000fffe1ff */
[----:B------:R-:W-:Y:S02]  /*0990*/  USHF.L.U32 UR11, UR10, 0xb, URZ ;  /* 0x0000000b0a0b7899 */ /* 0x000fe400080006ff */
[----:B------:R-:W-:Y:S02]  /*09a0*/  USHF.L.U32 UR10, UR10, 0x1, URZ ;  /* 0x000000010a0a7899 */ /* 0x000fe400080006ff */
[----:B------:R-:W-:-:S04]  /*09b0*/  UIADD3 UR12, UPT, UPT, -UR9, 0x100000, URZ ;  /* 0x00100000090c7890 */ /* 0x000fc8000fffe1ff */
[----:B------:R-:W-:Y:S02]  /*09c0*/  USHF.L.U32 UR13, UR12, 0xb, URZ ;  /* 0x0000000b0c0d7899 */ /* 0x000fe400080006ff */
[----:B------:R-:W-:Y:S02]  /*09d0*/  USHF.L.U32 UR12, UR12, 0x1, URZ ;  /* 0x000000010c0c7899 */ /* 0x000fe400080006ff */
[----:B-1----:R-:W-:Y:S01]  /*09e0*/  ULEA UR5, UR5, UR7, 0x18 ;  /* 0x0000000705057291 */ /* 0x002fe2000f8ec0ff */
[----:B------:R-:W1:Y:S11]  /*09f0*/  FENCE.VIEW.ASYNC.S ;  /* 0x00000000000073c6 */ /* 0x000e760000000000 */
[----:B-1----:R2:W1:Y:S01]  /*0a00*/  SYNCS.EXCH.64 URZ, [UR5+0x90], UR10 ;  /* 0x0000900a05ff75b2 */ /* 0x0024620008000100 */
[----:B------:R2:W1:Y:S01]  /*0a10*/  SYNCS.EXCH.64 URZ, [UR5+0xa0], UR12 ;  /* 0x0000a00c05ff75b2 */ /* 0x0004620008000100 */
[----:B------:R2:W1:Y:S01]  /*0a20*/  SYNCS.EXCH.64 URZ, [UR5+0x98], UR10 ;  /* 0x0000980a05ff75b2 */ /* 0x0004620008000100 */
[----:B------:R2:W1:Y:S02]  /*0a30*/  SYNCS.EXCH.64 URZ, [UR5+0xa8], UR12 ;  /* 0x0000a80c05ff75b2 */ /* 0x0004640008000100 */
[----:B--2---:R-:W-:Y:S01]  /*0a40*/  NOP ;  /* 0x0000000000007918 */ /* 0x004fe20000000000 */
.L_x_12:
        /* <DEDUP_REMOVED lines=22> */
[----:B------:R2:W1:Y:S01]  /*0bb0*/  SYNCS.EXCH.64 URZ, [UR7+0xe0], UR4 ;  /* 0x0000e00407ff75b2 */ /* 0x0004620008000100 */
[----:B------:R2:W1:Y:S01]  /*0bc0*/  SYNCS.EXCH.64 URZ, [UR7+0xc8], UR10 ;  /* 0x0000c80a07ff75b2 */ /* 0x0004620008000100 */
[----:B------:R2:W1:Y:S02]  /*0bd0*/  SYNCS.EXCH.64 URZ, [UR7+0xe8], UR4 ;  /* 0x0000e80407ff75b2 */ /* 0x0004640008000100 */
[----:B--2---:R-:W-:Y:S01]  /*0be0*/  NOP ;  /* 0x0000000000007918 */ /* 0x004fe20000000000 */
.L_x_13:
        /* <DEDUP_REMOVED lines=18> */
.L_x_14:
[----:B-1----:R-:W1:Y:S01]  /*0d10*/  S2UR UR5, SR_CTAID.X ;  /* 0x00000000000579c3 */ /* 0x002e620000002500 */
[----:B------:R-:W-:-:S05]  /*0d20*/  CS2R.32 R87, SR_CgaSize ;  /* 0x0000000000577805 */ /* 0x000fca0000008a00 */
[----:B------:R-:W-:-:S05]  /*0d30*/  IMAD R87, R87, -0xa0, RZ ;  /* 0xffffff6057577824 */ /* 0x000fca00078e02ff */
[----:B------:R-:W-:-:S14]  /*0d40*/  R2UR UR9, R87 ;  /* 0x00000000570972ca */ /* 0x000fdc00000e0000 */
[----:B------:R-:W2:Y:S01]  /*0d50*/  LDCU UR9, c[0x0][UR9+0x2b0] ;  /* 0x00005600090977ac */ /* 0x000ea20008000800 */
[----:B------:R-:W-:Y:S01]  /*0d60*/  NOP ;  /* 0x0000000000007918 */ /* 0x000fe20000000000 */
[----:B------:R-:W-:-:S05]  /*0d70*/  CS2R.32 R87, SR_CgaSize ;  /* 0x0000000000577805 */ /* 0x000fca0000008a00 */
[----:B------:R-:W-:-:S05]  /*0d80*/  IMAD R87, R87, -0xa0, RZ ;  /* 0xffffff6057577824 */ /* 0x000fca00078e02ff */
[----:B------:R-:W-:-:S14]  /*0d90*/  R2UR UR7, R87 ;  /* 0x00000000570772ca */ /* 0x000fdc00000e0000 */
[----:B------:R-:W3:Y:S01]  /*0da0*/  LDCU UR7, c[0x0][UR7+0x2b4] ;  /* 0x00005680070777ac */ /* 0x000ee20008000800 */
[----:B------:R-:W4:Y:S08]  /*0db0*/  S2UR UR4, SR_CTAID.Y ;  /* 0x00000000000479c3 */ /* 0x000f300000002600 */
[----:B------:R-:W3:Y:S01]  /*0dc0*/  LDC R10, c[0x0][0xb24] ;  /* 0x0002c900ff0a7b82 */ /* 0x000ee20000000800 */
[----:B-1----:R-:W-:-:S02]  /*0dd0*/  I2FP.F32.U32 R87, UR5 ;  /* 0x0000000500577c45 */ /* 0x002fc40008201000 */
[----:B------:R-:W-:-:S05]  /*0de0*/  CS2R.32 R3, SR_CgaSize ;  /* 0x0000000000037805 */ /* 0x000fca0000008a00 */
[----:B------:R-:W-:-:S06]  /*0df0*/  IMAD R3, R3, -0xa0, RZ ;  /* 0xffffff6003037824 */ /* 0x000fcc00078e02ff */
[----:B------:R-:W1:Y:S01]  /*0e00*/  LDC R3, c[0x0][R3+0x2a0] ;  /* 0x0000a80003037b82 */ /* 0x000e620000000800 */
[----:B------:R-:W-:Y:S01]  /*0e10*/  MOV R15, UR5 ;  /* 0x00000005000f7c02 */ /* 0x000fe20008000f00 */
[----:B--2---:R-:W-:Y:S01]  /*0e20*/  FMUL R87, R87, UR9 ;  /* 0x0000000957577c20 */ /* 0x004fe20008400000 */
[----:B----4-:R-:W-:Y:S02]  /*0e30*/  I2FP.F32.U32 R86, UR4 ;  /* 0x0000000400567c45 */ /* 0x010fe40008201000 */
[----:B------:R-:W-:-:S05]  /*0e40*/  CS2R.32 R2, SR_CgaSize ;  /* 0x0000000000027805 */ /* 0x000fca0000008a00 */
[----:B------:R-:W-:-:S06]  /*0e50*/  IMAD R2, R2, -0xa0, RZ ;  /* 0xffffff6002027824 */ /* 0x000fcc00078e02ff */
[----:B------:R-:W2:Y:S01]  /*0e60*/  LDC R2, c[0x0][R2+0x2a4] ;  /* 0x0000a90002027b82 */ /* 0x000ea20000000800 */
[----:B------:R-:W-:Y:S01]  /*0e70*/  MOV R14, UR4 ;  /* 0x00000004000e7c02 */ /* 0x000fe20008000f00 */
[----:B------:R-:W4:Y:S01]  /*0e80*/  F2I.U32.TRUNC.NTZ R87, R87 ;  /* 0x0000005700577305 */ /* 0x000f22000020f000 */
[----:B---3--:R-:W-:-:S05]  /*0e90*/  FMUL R86, R86, UR7 ;  /* 0x0000000756567c20 */ /* 0x008fca0008400000 */
[----:B------:R-:W-:Y:S01]  /*0ea0*/  BAR.SYNC.DEFER_BLOCKING 0x0 ;  /* 0x0000000000007b1d */ /* 0x000fe20000010000 */
[----:B------:R-:W-:-:S05]  /*0eb0*/  ISETP.GE.AND P0, PT, R10, 0x1, PT ;  /* 0x000000010a00780c */ /* 0x000fca0003f06270 */
[----:B------:R-:W3:Y:S02]  /*0ec0*/  F2I.U32.TRUNC.NTZ R86, R86 ;  /* 0x0000005600567305 */ /* 0x000ee4000020f000 */
[----:B------:R-:W2:Y:S01]  /*0ed0*/  S2UR UR36, SR_CTAID.Z ;  /* 0x00000000002479c3 */ /* 0x000ea20000002700 */
[----:B----4-:R-:W-:-:S05]  /*0ee0*/  IADD3 R87, PT, PT, -R87, RZ, RZ ;  /* 0x000000ff57577210 */ /* 0x010fca0007ffe1ff */
[----:B-1----:R-:W-:Y:S01]  /*0ef0*/  IMAD R87, R3, R87, UR5 ;  /* 0x0000000503577e24 */ /* 0x002fe2000f8e0257 */
[----:B---3--:R-:W-:-:S05]  /*0f00*/  IADD3 R86, PT, PT, -R86, RZ, RZ ;  /* 0x000000ff56567210 */ /* 0x008fca0007ffe1ff */
[----:B--2---:R-:W-:Y:S01]  /*0f10*/  IMAD R86, R2, R86, UR4 ;  /* 0x0000000402567e24 */ /* 0x004fe2000f8e0256 */
[----:B------:R-:W-:Y:S06]  /*0f20*/  @!P0 BRA `(.L_x_15) ;  /* 0x0000000000b88947 */ /* 0x000fec0003800000 */
[----:B------:R-:W1:Y:S01]  /*0f30*/  LDC.64 R4, c[0x0][0xb18] ;  /* 0x0002c600ff047b82 */ /* 0x000e620000000a00 */
[----:B------:R-:W-:-:S07]  /*0f40*/  ISETP.NE.AND P0, PT, R10, 0x1, PT ;  /* 0x000000010a00780c */ /* 0x000fce0003f05270 */
[----:B------:R-:W2:Y:S08]  /*0f50*/  LDC R9, c[0x0][0xb0c] ;  /* 0x0002c300ff097b82 */ /* 0x000eb00000000800 */
[----:B------:R-:W3:Y:S08]  /*0f60*/  LDC R12, c[0x0][0x370] ;  /* 0x0000dc00ff0c7b82 */ /* 0x000ef00000000800 */
[----:B------:R-:W4:Y:S01]  /*0f70*/  LDC R11, c[0x0][0x374] ;  /* 0x0000dd00ff0b7b82 */ /* 0x000f220000000800 */
[----:B-1----:R-:W-:-:S07]  /*0f80*/  ISETP.NE.AND P1, PT, R4, 0x1, PT ;  /* 0x000000010400780c */ /* 0x002fce0003f25270 */
[----:B------:R-:W3:Y:S01]  /*0f90*/  LDC.64 R6, c[0x0][0xb10] ;  /* 0x0002c400ff067b82 */ /* 0x000ee20000000a00 */
[----:B--2---:R-:W-:-:S07]  /*0fa0*/  ISETP.NE.AND P2, PT, R9, 0x1, PT ;  /* 0x000000010900780c */ /* 0x004fce0003f45270 */
[----:B------:R-:W1:Y:S08]  /*0fb0*/  LDC R8, c[0x0][0xb20] ;  /* 0x0002c800ff087b82 */ /* 0x000e700000000800 */
[----:B------:R-:W2:Y:S01]  /*0fc0*/  LDC.64 R2, c[0x0][0xb28] ;  /* 0x0002ca00ff027b82 */ /* 0x000ea20000000a00 */
[----:B----4-:R-:W-:-:S04]  /*0fd0*/  IMAD.HI.U32 R13, R11, R5, RZ ;  /* 0x000000050b0d7227 */ /* 0x010fc800078e00ff */
[----:B------:R-:W-:-:S04]  /*0fe0*/  IMAD.HI.U32 R5, R14, R5, RZ ;  /* 0x000000050e057227 */ /* 0x000fc800078e00ff */
[----:B---3--:R-:W-:-:S05]  /*0ff0*/  IMAD.HI.U32 R16, R12, R6, RZ ;  /* 0x000000060c107227 */ /* 0x008fca00078e00ff */
[-C--:B------:R-:W-:Y:S01]  /*1000*/  @P2 SHF.R.U32.HI R12, RZ, R7.reuse, R16 ;  /* 0x00000007ff0c2219 */ /* 0x080fe20000011610 */
[----:B------:R-:W-:Y:S01]  /*1010*/  IMAD.HI.U32 R16, R15, R6, RZ ;  /* 0x000000060f107227 */ /* 0x000fe200078e00ff */
[-C--:B-1----:R-:W-:Y:S02]  /*1020*/  @P1 SHF.R.U32.HI R11, RZ, R8.reuse, R13 ;  /* 0x00000008ff0b1219 */ /* 0x082fe4000001160d */
[----:B------:R-:W-:Y:S02]  /*1030*/  SHF.R.U32.HI R5, RZ, R8, R5 ;  /* 0x00000008ff057219 */ /* 0x000fe40000011605 */
[----:B------:R-:W-:Y:S02]  /*1040*/  SHF.R.U32.HI R16, RZ, R7, R16 ;  /* 0x00000007ff107219 */ /* 0x000fe40000011610 */
[----:B------:R-:W-:Y:S01]  /*1050*/  SEL R5, R14, R5, !P1 ;  /* 0x000000050e057207 */ /* 0x000fe20004800000 */
[----:B--2---:R-:W-:Y:S01]  /*1060*/  IMAD.HI.U32 R13, R11, R2, RZ ;  /* 0x000000020b0d7227 */ /* 0x004fe200078e00ff */
[----:B------:R-:W-:-:S03]  /*1070*/  SEL R16, R15, R16, !P2 ;  /* 0x000000100f107207 */ /* 0x000fc60005000000 */
[----:B------:R-:W-:Y:S01]  /*1080*/  IMAD.HI.U32 R6, R12, R2, RZ ;  /* 0x000000020c067227 */ /* 0x000fe200078e00ff */
[----:B------:R-:W-:-:S04]  /*1090*/  @P0 SHF.R.U32.HI R11, RZ, R3, R13 ;  /* 0x00000003ff0b0219 */ /* 0x000fc8000001160d */
[----:B------:R-:W-:Y:S01]  /*10a0*/  @P0 SHF.R.U32.HI R12, RZ, R3, R6 ;  /* 0x00000003ff0c0219 */ /* 0x000fe20000011606 */
[----:B------:R-:W-:-:S04]  /*10b0*/  IMAD R11, R11, R10, RZ ;  /* 0x0000000a0b0b7224 */ /* 0x000fc800078e02ff */
[----:B------:R-:W-:Y:S01]  /*10c0*/  IMAD R6, R12, R10, RZ ;  /* 0x0000000a0c067224 */ /* 0x000fe200078e02ff */
[----:B------:R-:W-:-:S04]  /*10d0*/  ISETP.GE.AND P1, PT, R5, R11, PT ;  /* 0x0000000b0500720c */ /* 0x000fc80003f26270 */
[----:B------:R-:W-:Y:S01]  /*10e0*/  ISETP.GE.OR P1, PT, R16, R6, P1 ;  /* 0x000000061000720c */ /* 0x000fe20000f26670 */
[----:B------:R-:W-:-:S05]  /*10f0*/  IMAD.HI.U32 R6, R5, R2, RZ ;  /* 0x0000000205067227 */ /* 0x000fca00078e00ff */
[----:B------:R-:W-:-:S04]  /*1100*/  SHF.R.U32.HI R6, RZ, R3, R6 ;  /* 0x00000003ff067219 */ /* 0x000fc80000011606 */
[----:B------:R-:W-:-:S03]  /*1110*/  SEL R6, R5, R6, !P0 ;  /* 0x0000000605067207 */ /* 0x000fc60004000000 */
[----:B------:R-:W-:Y:S01]  /*1120*/  @!P1 IMAD.HI.U32 R7, R16, R2, RZ ;  /* 0x0000000210079227 */ /* 0x000fe200078e00ff */
[----:B------:R-:W-:-:S04]  /*1130*/  IADD3 R2, PT, PT, -R6, RZ, RZ ;  /* 0x000000ff06027210 */ /* 0x000fc80007ffe1ff */
[----:B------:R-:W-:Y:S01]  /*1140*/  @!P1 SHF.R.U32.HI R3, RZ, R3, R7 ;  /* 0x00000003ff039219 */ /* 0x000fe20000011607 */
[----:B------:R-:W-:Y:S01]  /*1150*/  IMAD R2, R10, R2, R5 ;  /* 0x000000020a027224 */ /* 0x000fe200078e0205 */
[----:B------:R-:W-:Y:S02]  /*1160*/  IADD3 R7, PT, PT, -R5, RZ, RZ ;  /* 0x000000ff05077210 */ /* 0x000fe40007ffe1ff */
[----:B------:R-:W-:-:S03]  /*1170*/  @!P1 SEL R3, R16, R3, !P0 ;  /* 0x0000000310039207 */ /* 0x000fc60004000000 */
[----:B------:R-:W-:Y:S02]  /*1180*/  IMAD R7, R4, R7, R14 ;  /* 0x0000000704077224 */ /* 0x000fe400078e020e */
[--C-:B------:R-:W-:Y:S02]  /*1190*/  @!P1 IMAD.IADD R6, R6, 0x1, -R3.reuse ;  /* 0x0000000106069824 */ /* 0x100fe400078e0a03 */
[----:B------:R-:W-:Y:S01]  /*11a0*/  @!P1 IMAD R3, R2, R12, R3 ;  /* 0x0000000c02039224 */ /* 0x000fe200078e0203 */
[----:B------:R-:W-:Y:S01]  /*11b0*/  IADD3 R2, PT, PT, -R16, RZ, RZ ;  /* 0x000000ff10027210 */ /* 0x000fe20007ffe1ff */
[----:B------:R-:W-:Y:S02]  /*11c0*/  @!P1 IMAD R5, R6, R10, R16 ;  /* 0x0000000a06059224 */ /* 0x000fe400078e0210 */
[----:B------:R-:W-:Y:S02]  /*11d0*/  @!P1 IMAD.MOV.U32 R16, RZ, RZ, R3 ;  /* 0x000000ffff109224 */ /* 0x000fe400078e0003 */
[----:B------:R-:W-:-:S02]  /*11e0*/  IMAD R2, R9, R2, R15 ;  /* 0x0000000209027224 */ /* 0x000fc400078e020f */
[----:B------:R-:W-:Y:S02]  /*11f0*/  IMAD R14, R5, R4, R7 ;  /* 0x00000004050e7224 */ /* 0x000fe400078e0207 */
[----:B------:R-:W-:Y:S02]  /*1200*/  IMAD R15, R16, R9, R2 ;  /* 0x00000009100f7224 */ /* 0x000fe400078e0202 */
.L_x_15:
[----:B------:R-:W1:Y:S01]  /*1210*/  LDCU UR4, c[0x0][0xb30] ;  /* 0x00016600ff0477ac */ /* 0x000e620008000800 */
[----:B------:R-:W2:Y:S08]  /*1220*/  S2UR UR37, SR_CgaCtaId ;  /* 0x00000000002579c3 */ /* 0x000eb00000008800 */
[----:B------:R-:W3:Y:S01]  /*1230*/  LDC R40, c[0x0][0xb24] ;  /* 0x0002c900ff287b82 */ /* 0x000ee20000000800 */
[----:B-1----:R-:W-:-:S09]  /*1240*/  UISETP.NE.AND UP1, UPT, UR4, 0x1, UPT ;  /* 0x000000010400788c */ /* 0x002fd2000bf25270 */
[----:B--2---:R-:W-:Y:S05]  /*1250*/  BRA.U UP1, `(.L_x_16) ;  /* 0x0000000101407547 */ /* 0x004fea000b800000 */
[----:B------:R-:W1:Y:S08]  /*1260*/  LDC.64 R4, c[0x0][0xb10] ;  /* 0x0002c400ff047b82 */ /* 0x000e700000000a00 */
[----:B------:R-:W2:Y:S08]  /*1270*/  LDC.64 R2, c[0x0][0xb18] ;  /* 0x0002c600ff027b82 */ /* 0x000eb00000000a00 */
[----:B------:R-:W4:Y:S08]  /*1280*/  LDC R6, c[0x0][0xb20] ;  /* 0x0002c800ff067b82 */ /* 0x000f300000000800 */
[----:B------:R-:W3:Y:S01]  /*1290*/  LDC R7, c[0x0][0xb0c] ;  /* 0x0002c300ff077b82 */ /* 0x000ee20000000800 */
[----:B-1----:R-:W-:-:S05]  /*12a0*/  IMAD.HI.U32 R4, R15, R4, RZ ;  /* 0x000000040f047227 */ /* 0x002fca00078e00ff */
[----:B------:R-:W-:Y:S01]  /*12b0*/  SHF.R.U32.HI R4, RZ, R5, R4 ;  /* 0x00000005ff047219 */ /* 0x000fe20000011604 */
[----:B--2---:R-:W-:Y:S01]  /*12c0*/  IMAD.HI.U32 R3, R14, R3, RZ ;  /* 0x000000030e037227 */ /* 0x004fe200078e00ff */
[----:B------:R-:W-:-:S04]  /*12d0*/  ISETP.NE.AND P0, PT, R2, 0x1, PT ;  /* 0x000000010200780c */ /* 0x000fc80003f05270 */
[----:B----4-:R-:W-:-:S04]  /*12e0*/  SHF.R.U32.HI R3, RZ, R6, R3 ;  /* 0x00000006ff037219 */ /* 0x010fc80000011603 */
[----:B------:R-:W-:Y:S02]  /*12f0*/  SEL R3, R14, R3, !P0 ;  /* 0x000000030e037207 */ /* 0x000fe40004000000 */
[----:B---3--:R-:W-:-:S04]  /*1300*/  ISETP.NE.AND P1, PT, R7, 0x1, PT ;  /* 0x000000010700780c */ /* 0x008fc80003f25270 */
[----:B------:R-:W-:-:S05]  /*1310*/  SEL R4, R15, R4, !P1 ;  /* 0x000000040f047207 */ /* 0x000fca0004800000 */
[----:B------:R-:W-:Y:S02]  /*1320*/  IMAD.IADD R5, R3, 0x1, -R4 ;  /* 0x0000000103057824 */ /* 0x000fe400078e0a04 */
[----:B------:R-:W-:Y:S02]  /*1330*/  IMAD.IADD R3, R4, 0x1, -R3 ;  /* 0x0000000104037824 */ /* 0x000fe400078e0a03 */
[----:B------:R-:W-:Y:S02]  /*1340*/  IMAD R15, R5, R7, R15 ;  /* 0x00000007050f7224 */ /* 0x000fe400078e020f */
[----:B------:R-:W-:-:S07]  /*1350*/  IMAD R14, R3, R2, R14 ;  /* 0x00000002030e7224 */ /* 0x000fce00078e020e */
.L_x_16:
[----:B------:R-:W-:Y:S01]  /*1360*/  BAR.SYNC.DEFER_BLOCKING 0x0 ;  /* 0x0000000000007b1d */ /* 0x000fe20000010000 */
[----:B------:R-:W-:Y:S01]  /*1370*/  UISETP.NE.AND UP1, UPT, UR8, 0x2, UPT ;  /* 0x000000020800788c */ /* 0x000fe2000bf25270 */
[----:B------:R-:W-:Y:S02]  /*1380*/  ISETP.NE.OR P5, PT, R0, 0x2, !P5 ;  /* 0x000000020000780c */ /* 0x000fe40006fa5670 */
[----:B------:R-:W-:-:S06]  /*1390*/  LOP3.LUT R2, R93, 0x1f, RZ, 0xc0, !PT ;  /* 0x0000001f5d027812 */ /* 0x000fcc00078ec0ff */
[----:B------:R-:W-:Y:S05]  /*13a0*/  BRA.U UP1, `(.L_x_17) ;  /* 0x0000001101807547 */ /* 0x000fea000b800000 */
[----:B------:R-:W1:Y:S01]  /*13b0*/  LDCU UR13, c[0x0][0x38c] ;  /* 0x00007180ff0d77ac */ /* 0x000e620008000800 */
[----:B------:R-:W2:Y:S01]  /*13c0*/  LDC R8, c[0x0][0x370] ;  /* 0x0000dc00ff087b82 */ /* 0x000ea20000000800 */
[----:B------:R-:W-:Y:S01]  /*13d0*/  PLOP3.LUT P1, PT, PT, PT, UP2, 0x80, 0x8 ;  /* 0x000000000008781c */ /* 0x000fe20003f2f028 */
[----:B------:R-:W-:Y:S01]  /*13e0*/  IMAD.MOV.U32 R17, RZ, RZ, 0x1 ;  /* 0x00000001ff117424 */ /* 0x000fe200078e00ff */
[----:B------:R-:W-:Y:S01]  /*13f0*/  ISETP.EQ.OR P4, PT, R2, RZ, P5 ;  /* 0x000000ff0200720c */ /* 0x000fe20002f82670 */
[----:B------:R-:W-:Y:S01]  /*1400*/  IMAD.MOV.U32 R16, RZ, RZ, RZ ;  /* 0x000000ffff107224 */ /* 0x000fe200078e00ff */
[----:B------:R-:W-:Y:S02]  /*1410*/  PLOP3.LUT P1, PT, P1, PT, PT, 0x8, 0x80 ;  /* 0x000000000080781c */ /* 0x000fe40000f2e170 */
[----:B------:R-:W-:Y:S01]  /*1420*/  CS2R R12, SRZ ;  /* 0x00000000000c7805 */ /* 0x000fe2000001ff00 */
[----:B------:R-:W-:Y:S01]  /*1430*/  IMAD.MOV.U32 R11, RZ, RZ, 0x1 ;  /* 0x00000001ff0b7424 */ /* 0x000fe200078e00ff */
[----:B------:R-:W4:Y:S01]  /*1440*/  LDC R0, c[0x0][0x374] ;  /* 0x0000dd00ff007b82 */ /* 0x000f220000000800 */
[----:B------:R-:W2:Y:S01]  /*1450*/  LDCU.64 UR22, c[0x0][0x348] ;  /* 0x00006900ff1677ac */ /* 0x000ea20008000a00 */
[----:B------:R-:W-:Y:S01]  /*1460*/  UMOV UR6, URZ ;  /* 0x000000ff00067c82 */ /* 0x000fe20008000000 */
[----:B-1----:R-:W-:-:S04]  /*1470*/  UIADD3 UR5, UPT, UPT, UR13, 0x3f, URZ ;  /* 0x0000003f0d057890 */ /* 0x002fc8000fffe0ff */
[----:B------:R-:W-:-:S04]  /*1480*/  USHF.R.S32.HI UR4, URZ, 0x1f, UR5 ;  /* 0x0000001fff047899 */ /* 0x000fc80008011405 */
[----:B------:R-:W-:-:S04]  /*1490*/  ULEA.HI UR4, UR4, UR5, URZ, 0x6 ;  /* 0x0000000504047291 */ /* 0x000fc8000f8f30ff */
[----:B------:R-:W-:Y:S02]  /*14a0*/  USHF.R.S32.HI UR15, URZ, 0x6, UR4 ;  /* 0x00000006ff0f7899 */ /* 0x000fe40008011404 */
[----:B------:R-:W-:Y:S02]  /*14b0*/  UIADD3 UR4, UPT, UPT, UR13, -0x1, URZ ;  /* 0xffffffff0d047890 */ /* 0x000fe4000fffe0ff */
[----:B------:R-:W-:Y:S02]  /*14c0*/  UISETP.LT.U32.AND UP0, UPT, UR15, 0x5, UPT ;  /* 0x000000050f00788c */ /* 0x000fe4000bf01070 */
[----:B------:R-:W-:Y:S02]  /*14d0*/  UISETP.GE.U32.AND UP1, UPT, UR4, -0x7f, UPT ;  /* 0xffffff810400788c */ /* 0x000fe4000bf26070 */
[----:B------:R-:W-:Y:S02]  /*14e0*/  USEL UR14, UR15, 0x5, UP0 ;  /* 0x000000050f0e7887 */ /* 0x000fe40008000000 */
[----:B------:R-:W-:-:S02]  /*14f0*/  UIADD3 UR13, UPT, UPT, UR13, 0x7e, URZ ;  /* 0x0000007e0d0d7890 */ /* 0x000fc4000fffe0ff */
[----:B------:R-:W-:Y:S02]  /*1500*/  UIADD3 UR5, UPT, UPT, UR14, -0x1, URZ ;  /* 0xffffffff0e057890 */ /* 0x000fe4000fffe0ff */
[----:B------:R-:W-:-:S03]  /*1510*/  UIADD3 UR7, UPT, UPT, UR15, -UR14, URZ ;  /* 0x8000000e0f077290 */ /* 0x000fc6000fffe0ff */
[----:B------:R-:W-:-:S04]  /*1520*/  @UP1 UIADD3 UR5, UPT, UPT, UR14, URZ, URZ ;  /* 0x000000ff0e051290 */ /* 0x000fc8000fffe0ff */
[----:B--2---:R-:W-:-:S12]  /*1530*/  UIADD3 UR5, UPT, UPT, UR5, 0x1, URZ ;  /* 0x0000000105057890 */ /* 0x004fd8000fffe0ff */
.L_x_35:
[----:B------:R-:W-:Y:S01]  /*1540*/  UISETP.NE.AND UP0, UPT, UR37, URZ, UPT ;  /* 0x000000ff2500728c */ /* 0x000fe2000bf05270 */
[----:B------:R-:W1:Y:S08]  /*1550*/  S2UR UR37, SR_CgaCtaId ;  /* 0x00000000002579c3 */ /* 0x000e700000008800 */
[----:B------:R-:W-:Y:S05]  /*1560*/  BRA.U UP0, `(.L_x_18) ;  /* 0x0000000100347547 */ /* 0x000fea000b800000 */
[----:B------:R-:W2:Y:S01]  /*1570*/  S2R R2, SR_CgaCtaId ;  /* 0x0000000000027919 */ /* 0x000ea20000008800 */
[----:B------:R-:W-:-:S04]  /*1580*/  MOV R3, 0x400 ;  /* 0x0000040000037802 */ /* 0x000fc80000000f00 */
[----:B--2---:R-:W-:Y:S02]  /*1590*/  LEA R2, R2, R3, 0x18 ;  /* 0x0000000302027211 */ /* 0x004fe400078ec0ff */
[----:B------:R-:W-:-:S03]  /*15a0*/  SHF.L.U32 R3, R11, 0x1f, RZ ;  /* 0x0000001f0b037819 */ /* 0x000fc600000006ff */
[----:B------:R-:W-:-:S04]  /*15b0*/  IMAD R2, R12, 0x8, R2 ;  /* 0x000000080c027824 */ /* 0x000fc800078e0202 */
[----:B------:R-:W2:Y:S02]  /*15c0*/  SYNCS.PHASECHK.TRANS64.TRYWAIT P0, [R2+URZ+0x100], R3 ;  /* 0x00010003020075a7 */ /* 0x000ea400080011ff */
[----:B--2---:R-:W-:Y:S05]  /*15d0*/  @!P0 BRA `(.L_x_19) ;  /* 0x0000005c00d08947 */ /* 0x004fea0003800000 */
.L_x_116:
[----:B------:R-:W-:Y:S01]  /*15e0*/  VIADD R12, R12, 0x1 ;  /* 0x000000010c0c7836 */ /* 0x000fe20000000000 */
[----:B------:R2:W-:Y:S04]  /*15f0*/  SYNCS.ARRIVE.TRANS64.A1T0 RZ, [R2+URZ+0xf0], RZ ;  /* 0x0000f0ff02ff79a7 */ /* 0x0005e800081000ff */
[----:B------:R-:W-:-:S04]  /*1600*/  ISETP.NE.AND P0, PT, R12, 0x2, PT ;  /* 0x000000020c00780c */ /* 0x000fc80003f05270 */
[----:B------:R-:W-:Y:S02]  /*1610*/  SEL R12, R12, RZ, P0 ;  /* 0x000000ff0c0c7207 */ /* 0x000fe40000000000 */
[----:B--2---:R-:W-:-:S04]  /*1620*/  SEL R2, RZ, 0x1, P0 ;  /* 0x00000001ff027807 */ /* 0x004fc80000000000 */
[----:B------:R-:W-:-:S07]  /*1630*/  LOP3.LUT R11, R11, R2, RZ, 0x3c, !PT ;  /* 0x000000020b0b7212 */ /* 0x000fce00078e3cff */
.L_x_18:
[----:B------:R-:W-:Y:S01]  /*1640*/  UMOV UR4, 0x400 ;  /* 0x0000040000047882 */ /* 0x000fe20000000000 */
[----:B------:R-:W-:Y:S01]  /*1650*/  SHF.L.U32 R2, R17, 0x1f, RZ ;  /* 0x0000001f11027819 */ /* 0x000fe200000006ff */
[----:B-1----:R-:W-:Y:S01]  /*1660*/  ULEA UR4, UR37, UR4, 0x18 ;  /* 0x0000000425047291 */ /* 0x002fe2000f8ec0ff */
[----:B------:R-:W-:Y:S01]  /*1670*/  R2UR UR35, R15 ;  /* 0x000000000f2372ca */ /* 0x000fe200000e0000 */
[----:B------:R-:W-:Y:S01]  /*1680*/  UISETP.GE.U32.AND UP0, UPT, UR13, 0x7f, UPT ;  /* 0x0000007f0d00788c */ /* 0x000fe2000bf06070 */
[----:B------:R-:W-:Y:S01]  /*1690*/  R2UR UR11, R14 ;  /* 0x000000000e0b72ca */ /* 0x000fe200000e0000 */
[----:B------:R-:W-:Y:S01]  /*16a0*/  ULEA UR8, UR6, UR4, 0x3 ;  /* 0x0000000406087291 */ /* 0x000fe2000f8e18ff */
[----:B------:R-:W-:-:S08]  /*16b0*/  UMOV UR24, URZ ;  /* 0x000000ff00187c82 */ /* 0x000fd00008000000 */
[----:B------:R1:W2:Y:S01]  /*16c0*/  SYNCS.PHASECHK.TRANS64.TRYWAIT P0, [UR8+0x28], R2 ;  /* 0x00002802ff0075a7 */ /* 0x0002a20008001108 */
[----:B------:R-:W-:Y:S02]  /*16d0*/  USHF.L.U32 UR35, UR35, 0x7, URZ ;  /* 0x0000000723237899 */ /* 0x000fe400080006ff */
[----:B------:R-:W-:Y:S01]  /*16e0*/  USHF.L.U32 UR11, UR11, 0x6, URZ ;  /* 0x000000060b0b7899 */ /* 0x000fe200080006ff */
[----:B------:R-:W-:Y:S11]  /*16f0*/  BRA.U !UP0, `(.L_x_20) ;  /* 0x0000000108a87547 */ /* 0x000ff6000b800000 */
[----:B------:R-:W-:Y:S01]  /*1700*/  UMOV UR16, URZ ;  /* 0x000000ff00107c82 */ /* 0x000fe20008000000 */
[----:B------:R-:W-:-:S05]  /*1710*/  UMOV UR17, UR6 ;  /* 0x0000000600117c82 */ /* 0x000fca0008000000 */
.L_x_25:
[----:B-1----:R-:W-:Y:S01]  /*1720*/  ULEA UR33, UR17, UR4, 0x3 ;  /* 0x0000000411217291 */ /* 0x002fe2000f8e18ff */
[----:B--2---:R-:W-:Y:S01]  /*1730*/  @!P5 MOV R3, 0x6000 ;  /* 0x000060000003d802 */ /* 0x004fe20000000f00 */
[----:B--2---:R-:W-:Y:S10]  /*1740*/  @P0 BRA `(.L_x_21) ;  /* 0x00000000000c0947 */ /* 0x004ff40003800000 */
[----:B------:R-:W-:-:S04]  /*1750*/  SHF.L.U32 R4, R17, 0x1f, RZ ;  /* 0x0000001f11047819 */ /* 0x000fc800000006ff */
[----:B------:R-:W2:Y:S02]  /*1760*/  SYNCS.PHASECHK.TRANS64.TRYWAIT P0, [UR33+0x28], R4 ;  /* 0x00002804ff0075a7 */ /* 0x000ea40008001121 */
[----:B--2---:R-:W-:Y:S05]  /*1770*/  @!P0 BRA `(.L_x_22) ;  /* 0x0000005c007c8947 */ /* 0x004fea0003800000 */
.L_x_21:
[----:B------:R2:W-:Y:S01]  /*1780*/  @!P5 SYNCS.ARRIVE.TRANS64 RZ, [UR33], R3 ;  /* 0x00000003ffffd9a7 */ /* 0x0005e20008000021 */
[----:B------:R-:W-:Y:S04]  /*1790*/  BSSY.RECONVERGENT B0, `(.L_x_23) ;  /* 0x0000003000007945 */ /* 0x000fe80003800200 */
[----:B------:R-:W-:Y:S05]  /*17a0*/  @P4 BRA `(.L_x_24) ;  /* 0x0000000000044947 */ /* 0x000fea0003800000 */
[----:B------:R-:W-:Y:S05]  /*17b0*/  BPT.TRAP 0x1 ;  /* 0x000000040000795c */ /* 0x000fea0000300000 */
.L_x_24:
[----:B------:R-:W-:Y:S05]  /*17c0*/  BSYNC.RECONVERGENT B0 ;  /* 0x0000000000007941 */ /* 0x000fea0003800200 */
.L_x_23:
[----:B------:R-:W-:Y:S02]  /*17d0*/  UIADD3 UR6, UPT, UPT, UR17, 0x1, URZ ;  /* 0x0000000111067890 */ /* 0x000fe4000fffe0ff */
[----:B------:R-:W-:Y:S02]  /*17e0*/  ULEA UR32, UR17, UR4, 0xe ;  /* 0x0000000411207291 */ /* 0x000fe4000f8e70ff */
[----:B------:R-:W-:Y:S02]  /*17f0*/  UISETP.NE.AND UP0, UPT, UR6, 0x5, UPT ;  /* 0x000000050600788c */ /* 0x000fe4000bf05270 */
[----:B------:R-:W-:Y:S02]  /*1800*/  UIADD3 UR26, UP1, UPT, UR22, 0x80, URZ ;  /* 0x00000080161a7890 */ /* 0x000fe4000ff3e0ff */
[----:B------:R-:W-:Y:S02]  /*1810*/  USEL UR9, URZ, 0x1, UP0 ;  /* 0x00000001ff097887 */ /* 0x000fe40008000000 */
[----:B------:R-:W-:-:S02]  /*1820*/  USEL UR6, UR6, URZ, UP0 ;  /* 0x000000ff06067287 */ /* 0x000fc40008000000 */
[----:B------:R-:W-:Y:S02]  /*1830*/  UIADD3 UR20, UP0, UPT, UR22, 0x180, URZ ;  /* 0x0000018016147890 */ /* 0x000fe4000ff1e0ff */
[----:B------:R-:W-:Y:S01]  /*1840*/  ULEA UR8, UR6, UR4, 0x3 ;  /* 0x0000000406087291 */ /* 0x000fe2000f8e18ff */
[----:B------:R-:W-:Y:S01]  /*1850*/  LOP3.LUT R17, R17, UR9, RZ, 0x3c, !PT ;  /* 0x0000000911117c12 */ /* 0x000fe2000f8e3cff */
[----:B------:R-:W-:Y:S02]  /*1860*/  USHF.L.U32 UR34, UR16, 0x6, URZ ;  /* 0x0000000610227899 */ /* 0x000fe400080006ff */
[----:B------:R-:W-:Y:S01]  /*1870*/  UIADD3.X UR27, UPT, UPT, URZ, UR23, URZ, UP1, !UPT ;  /* 0x00000017ff1b7290 */ /* 0x000fe20008ffe4ff */
[----:B-1----:R-:W-:Y:S01]  /*1880*/  SHF.L.U32 R2, R17, 0x1f, RZ ;  /* 0x0000001f11027819 */ /* 0x002fe200000006ff */
[----:B------:R-:W-:Y:S02]  /*1890*/  UIADD3 UR32, UPT, UPT, UR32, 0x6400, URZ ;  /* 0x0000640020207890 */ /* 0x000fe4000fffe0ff */
[----:B------:R-:W-:Y:S01]  /*18a0*/  UIADD3.X UR21, UPT, UPT, URZ, UR23, URZ, UP0, !UPT ;  /* 0x00000017ff157290 */ /* 0x000fe200087fe4ff */
[----:B------:R1:W1:Y:S01]  /*18b0*/  SYNCS.PHASECHK.TRANS64.TRYWAIT P0, [UR8+0x28], R2 ;  /* 0x00002802ff0075a7 */ /* 0x0002620008001108 */
[----:B------:R-:W-:Y:S01]  /*18c0*/  ULEA UR8, UR17, UR4, 0xd ;  /* 0x0000000411087291 */ /* 0x000fe2000f8e68ff */
[----:B------:R-:W-:Y:S01]  /*18d0*/  UMOV UR18, 0x0 ;  /* 0x0000000000127882 */ /* 0x000fe20000000000 */
[----:B------:R-:W-:-:S02]  /*18e0*/  UMOV UR19, 0x10000000 ;  /* 0x1000000000137882 */ /* 0x000fc40000000000 */
[----:B------:R-:W-:Y:S01]  /*18f0*/  UIADD3 UR8, UPT, UPT, UR8, 0x1a400, URZ ;  /* 0x0001a40008087890 */ /* 0x000fe2000fffe0ff */
[----:B------:R1:W-:Y:S01]  /*1900*/  UTMALDG.3D [UR32], [UR26], desc[UR18] ;  /* 0x000012201a0075b4 */ /* 0x0003e20008011000 */
[----:B------:R-:W-:Y:S01]  /*1910*/  UMOV UR12, UR36 ;  /* 0x00000024000c7c82 */ /* 0x000fe20008000000 */
[----:B------:R-:W-:Y:S01]  /*1920*/  UMOV UR9, UR33 ;  /* 0x0000002100097c82 */ /* 0x000fe20008000000 */
[----:B------:R-:W-:Y:S01]  /*1930*/  UMOV UR10, UR34 ;  /* 0x00000022000a7c82 */ /* 0x000fe20008000000 */
[----:B------:R-:W-:Y:S01]  /*1940*/  UIADD3 UR16, UPT, UPT, UR16, 0x1, URZ ;  /* 0x0000000110107890 */ /* 0x000fe2000fffe0ff */
[----:B------:R-:W-:Y:S01]  /*1950*/  UMOV UR24, UR5 ;  /* 0x0000000500187c82 */ /* 0x000fe20008000000 */
[----:B------:R-:W-:Y:S02]  /*1960*/  UMOV UR17, UR6 ;  /* 0x0000000600117c82 */ /* 0x000fe40008000000 */
[----:B------:R1:W-:Y:S01]  /*1970*/  UTMALDG.3D [UR8], [UR20], desc[UR18] ;  /* 0x00001208140075b4 */ /* 0x0003e20008011000 */
[----:B------:R-:W-:-:S09]  /*1980*/  UISETP.NE.AND UP0, UPT, UR16, UR5, UPT ;  /* 0x000000051000728c */ /* 0x000fd2000bf05270 */
[----:B------:R-:W-:Y:S05]  /*1990*/  BRA.U UP0, `(.L_x_25) ;  /* 0xfffffffd00607547 */ /* 0x000fea000b83ffff */
.L_x_20:
[----:B-1----:R-:W-:Y:S01]  /*19a0*/  ULEA UR8, UR6, UR4, 0x3 ;  /* 0x0000000406087291 */ /* 0x002fe2000f8e18ff */
[----:B------:R-:W-:Y:S01]  /*19b0*/  SHF.L.U32 R2, R17, 0x1f, RZ ;  /* 0x0000001f11027819 */ /* 0x000fe200000006ff */
[----:B------:R-:W-:Y:S01]  /*19c0*/  @!P1 SYNCS.ARRIVE.TRANS64.A1T0 RZ, [UR4+0x88], RZ ;  /* 0x000088ffffff99a7 */ /* 0x000fe20008100004 */
[----:B------:R-:W-:-:S06]  /*19d0*/  UISETP.GT.AND UP0, UPT, UR15, UR14, UPT ;  /* 0x0000000e0f00728c */ /* 0x000fcc000bf04270 */
[----:B--2---:R1:W2:Y:S03]  /*19e0*/  SYNCS.PHASECHK.TRANS64.TRYWAIT P0, [UR8+0x28], R2 ;  /* 0x00002802ff0075a7 */ /* 0x0042a60008001108 */
[----:B------:R-:W-:Y:S05]  /*19f0*/  BRA.U !UP0, `(.L_x_26) ;  /* 0x0000000108ac7547 */ /* 0x000fea000b800000 */
[----:B------:R-:W-:Y:S01]  /*1a00*/  UIADD3 UR21, UPT, UPT, UR7, UR24, URZ ;  /* 0x0000001807157290 */ /* 0x000fe2000fffe0ff */
[----:B------:R-:W-:-:S11]  /*1a10*/  UMOV UR25, UR6 ;  /* 0x0000000600197c82 */ /* 0x000fd60008000000 */
.L_x_31:
[----:B-1----:R-:W-:Y:S01]  /*1a20*/  ULEA UR17, UR25, UR4, 0x3 ;  /* 0x0000000419117291 */ /* 0x002fe2000f8e18ff */
[----:B--2---:R-:W-:Y:S01]  /*1a30*/  @!P5 MOV R3, 0x6000 ;  /* 0x000060000003d802 */ /* 0x004fe20000000f00 */
[----:B--2---:R-:W-:Y:S10]  /*1a40*/  @P0 BRA `(.L_x_27) ;  /* 0x00000000000c0947 */ /* 0x004ff40003800000 */
[----:B------:R-:W-:-:S04]  /*1a50*/  SHF.L.U32 R4, R17, 0x1f, RZ ;  /* 0x0000001f11047819 */ /* 0x000fc800000006ff */
[----:B------:R-:W2:Y:S02]  /*1a60*/  SYNCS.PHASECHK.TRANS64.TRYWAIT P0, [UR17+0x28], R4 ;  /* 0x00002804ff0075a7 */ /* 0x000ea40008001111 */
[----:B--2---:R-:W-:Y:S05]  /*1a70*/  @!P0 BRA `(.L_x_28) ;  /* 0x0000005800d48947 */ /* 0x004fea0003800000 */
.L_x_27:
[----:B------:R2:W-:Y:S01]  /*1a80*/  @!P5 SYNCS.ARRIVE.TRANS64 RZ, [UR17], R3 ;  /* 0x00000003ffffd9a7 */ /* 0x0005e20008000011 */
[----:B------:R-:W-:Y:S04]  /*1a90*/  BSSY.RECONVERGENT B0, `(.L_x_29) ;  /* 0x0000003000007945 */ /* 0x000fe80003800200 */
[----:B------:R-:W-:Y:S05]  /*1aa0*/  @P4 BRA `(.L_x_30) ;  /* 0x0000000000044947 */ /* 0x000fea0003800000 */
[----:B------:R-:W-:Y:S05]  /*1ab0*/  BPT.TRAP 0x1 ;  /* 0x000000040000795c */ /* 0x000fea0000300000 */
.L_x_30:
[----:B------:R-:W-:Y:S05]  /*1ac0*/  BSYNC.RECONVERGENT B0 ;  /* 0x0000000000007941 */ /* 0x000fea0003800200 */
.L_x_29:
        /* <DEDUP_REMOVED lines=10> */
[----:B------:R-:W-:Y:S01]  /*1b70*/  UIADD3 UR16, UPT, UPT, UR16, 0x6400, URZ ;  /* 0x0000640010107890 */ /* 0x000fe2000fffe0ff */
[----:B-1----:R-:W-:Y:S01]  /*1b80*/  SHF.L.U32 R2, R17, 0x1f, RZ ;  /* 0x0000001f11027819 */ /* 0x002fe200000006ff */
[----:B------:R-:W-:Y:S02]  /*1b90*/  UIADD3.X UR31, UPT, UPT, URZ, UR23, URZ, UP1, !UPT ;  /* 0x00000017ff1f7290 */ /* 0x000fe40008ffe4ff */
[----:B------:R-:W-:Y:S01]  /*1ba0*/  UIADD3.X UR29, UPT, UPT, URZ, UR23, URZ, UP0, !UPT ;  /* 0x00000017ff1d7290 */ /* 0x000fe200087fe4ff */
[----:B------:R1:W1:Y:S01]  /*1bb0*/  SYNCS.PHASECHK.TRANS64.TRYWAIT P0, [UR8+0x28], R2 ;  /* 0x00002802ff0075a7 */ /* 0x0002620008001108 */
[----:B------:R-:W-:Y:S01]  /*1bc0*/  ULEA UR8, UR25, UR4, 0xd ;  /* 0x0000000419087291 */ /* 0x000fe2000f8e68ff */
[----:B------:R-:W-:Y:S01]  /*1bd0*/  UMOV UR26, 0x0 ;  /* 0x00000000001a7882 */ /* 0x000fe20000000000 */
[----:B------:R-:W-:-:S02]  /*1be0*/  UMOV UR27, 0x10000000 ;  /* 0x10000000001b7882 */ /* 0x000fc40000000000 */
[----:B------:R-:W-:Y:S01]  /*1bf0*/  UIADD3 UR8, UPT, UPT, UR8, 0x1a400, URZ ;  /* 0x0001a40008087890 */ /* 0x000fe2000fffe0ff */
[----:B------:R-:W-:Y:S01]  /*1c00*/  UMOV UR19, UR35 ;  /* 0x0000002300137c82 */ /* 0x000fe20008000000 */
[----:B------:R-:W-:Y:S01]  /*1c10*/  UMOV UR20, UR36 ;  /* 0x0000002400147c82 */ /* 0x000fe20008000000 */
[----:B------:R-:W-:Y:S01]  /*1c20*/  UMOV UR12, UR36 ;  /* 0x00000024000c7c82 */ /* 0x000fe20008000000 */
[----:B------:R-:W-:Y:S01]  /*1c30*/  UMOV UR9, UR17 ;  /* 0x0000001100097c82 */ /* 0x000fe20008000000 */
[----:B------:R-:W-:Y:S01]  /*1c40*/  UMOV UR10, UR18 ;  /* 0x00000012000a7c82 */ /* 0x000fe20008000000 */
[----:B------:R1:W-:Y:S01]  /*1c50*/  UTMALDG.3D [UR16], [UR30], desc[UR26] ;  /* 0x00001a101e0075b4 */ /* 0x0003e20008011000 */
[----:B------:R-:W-:Y:S01]  /*1c60*/  UIADD3 UR24, UPT, UPT, UR24, 0x1, URZ ;  /* 0x0000000118187890 */ /* 0x000fe2000fffe0ff */
[----:B------:R-:W-:-:S03]  /*1c70*/  UMOV UR25, UR6 ;  /* 0x0000000600197c82 */ /* 0x000fc60008000000 */
[----:B------:R-:W-:Y:S01]  /*1c80*/  UISETP.NE.AND UP0, UPT, UR24, UR21, UPT ;  /* 0x000000151800728c */ /* 0x000fe2000bf05270 */
[----:B------:R1:W-:Y:S08]  /*1c90*/  UTMALDG.3D [UR8], [UR28], desc[UR26] ;  /* 0x00001a081c0075b4 */ /* 0x0003f00008011000 */
[----:B------:R-:W-:Y:S05]  /*1ca0*/  BRA.U UP0, `(.L_x_31) ;  /* 0xfffffffd005c7547 */ /* 0x000fea000b83ffff */
.L_x_26:
[C---:B-1----:R-:W-:Y:S01]  /*1cb0*/  LEA R2, R16.reuse, UR4, 0x3 ;  /* 0x0000000410027c11 */ /* 0x042fe2000f8e18ff */
[----:B------:R-:W-:Y:S01]  /*1cc0*/  NOP ;  /* 0x0000000000007918 */ /* 0x000fe20000000000 */
[----:B--2---:R-:W-:Y:S02]  /*1cd0*/  SHF.L.U32 R3, R13, 0x1f, RZ ;  /* 0x0000001f0d037819 */ /* 0x004fe400000006ff */
[----:B------:R-:W-:Y:S02]  /*1ce0*/  LEA R4, R16, UR4, 0x4 ;  /* 0x0000000410047c11 */ /* 0x000fe4000f8e20ff */
[----:B------:R-:W1:Y:S02]  /*1cf0*/  SYNCS.PHASECHK.TRANS64.TRYWAIT P0, [R2+URZ+0x90], R3 ;  /* 0x00009003020075a7 */ /* 0x000e6400080011ff */
[----:B-1----:R-:W-:Y:S05]  /*1d00*/  @!P0 BRA `(.L_x_32) ;  /* 0x0000005800488947 */ /* 0x002fea0003800000 */
.L_x_119:
[----:B------:R-:W2:Y:S01]  /*1d10*/  LDS.128 R4, [R4+0x120] ;  /* 0x0001200004047984 */ /* 0x000ea20000000c00 */
[----:B---3--:R-:W-:Y:S01]  /*1d20*/  ISETP.GE.AND P0, PT, R40, 0x1, PT ;  /* 0x000000012800780c */ /* 0x008fe20003f06270 */
[----:B-1----:R-:W-:Y:S01]  /*1d30*/  VIADD R2, R2, 0xa0 ;  /* 0x000000a002027836 */ /* 0x002fe20000000000 */
[----:B------:R-:W-:Y:S01]  /*1d40*/  @!PT LDS RZ, [RZ] ;  /* 0x00000000fffff984 */ /* 0x000fe20000000800 */
[----:B------:R-:W-:Y:S01]  /*1d50*/  @!PT LDS RZ, [RZ] ;  /* 0x00000000fffff984 */ /* 0x000fe20000000800 */
[----:B------:R-:W-:Y:S01]  /*1d60*/  @!PT LDS RZ, [RZ] ;  /* 0x00000000fffff984 */ /* 0x000fe20000000800 */
[----:B------:R-:W-:Y:S01]  /*1d70*/  @!PT LDS RZ, [RZ] ;  /* 0x00000000fffff984 */ /* 0x000fe20000000800 */
[----:B------:R1:W-:Y:S06]  /*1d80*/  MEMBAR.ALL.CTA ;  /* 0x0000000000007992 */ /* 0x0003ec0000008000 */
[----:B-1----:R-:W1:Y:S01]  /*1d90*/  FENCE.VIEW.ASYNC.S ;  /* 0x00000000000073c6 */ /* 0x002e620000000000 */
[----:B------:R-:W-:-:S04]  /*1da0*/  PRMT R2, RZ, 0x654, R2 ;  /* 0x00000654ff027816 */ /* 0x000fc80000000002 */
[----:B-1----:R1:W-:Y:S01]  /*1db0*/  SYNCS.ARRIVE.TRANS64.RED.A1T0 RZ, [R2+URZ], RZ ;  /* 0x000000ff02ff79a7 */ /* 0x0023e200081004ff */
[----:B--2---:R-:W-:-:S13]  /*1dc0*/  LOP3.LUT P2, RZ, R6, 0x1, RZ, 0xc0, !PT ;  /* 0x0000000106ff7812 */ /* 0x004fda000784c0ff */
[----:B------:R-:W-:Y:S01]  /*1dd0*/  @P2 SHF.R.U32.HI R3, RZ, 0x10, R5 ;  /* 0x00000010ff032819 */ /* 0x000fe20000011605 */
[----:B------:R-:W-:Y:S01]  /*1de0*/  VOTEU.ANY UP0, P2 ;  /* 0x0000000000ff7886 */ /* 0x000fe20001000100 */
[----:B------:R-:W-:Y:S02]  /*1df0*/  @P2 MOV R10, R4 ;  /* 0x00000004000a2202 */ /* 0x000fe40000000f00 */
[----:B------:R-:W-:Y:S02]  /*1e00*/  @P2 R2UR.BROADCAST UR8, R3 ;  /* 0x00000000030822ca */ /* 0x000fe400008e0000 */
[----:B------:R-:W-:-:S11]  /*1e10*/  @P2 LOP3.LUT R9, R5, 0xffff, RZ, 0xc0, !PT ;  /* 0x0000ffff05092812 */ /* 0x000fd600078ec0ff */
[----:B------:R-:W-:Y:S01]  /*1e20*/  @UP0 UMOV UR36, UR8 ;  /* 0x0000000800240c82 */ /* 0x000fe20008000000 */
[----:B-1----:R-:W-:Y:S05]  /*1e30*/  @!P0 BRA `(.L_x_33) ;  /* 0x0000000000b88947 */ /* 0x002fea0003800000 */
[----:B------:R-:W4:Y:S01]  /*1e40*/  LDC.64 R4, c[0x0][0xb18] ;  /* 0x0002c600ff047b82 */ /* 0x000f220000000a00 */
[----:B------:R-:W-:-:S07]  /*1e50*/  ISETP.NE.AND P3, PT, R40, 0x1, PT ;  /* 0x000000012800780c */ /* 0x000fce0003f65270 */
[----:B------:R-:W1:Y:S08]  /*1e60*/  LDC.64 R6, c[0x0][0xb10] ;  /* 0x0002c400ff067b82 */ /* 0x000e700000000a00 */
[----:B------:R-:W2:Y:S08]  /*1e70*/  LDC R14, c[0x0][0xb20] ;  /* 0x0002c800ff0e7b82 */ /* 0x000eb00000000800 */
[----:B------:R-:W3:Y:S01]  /*1e80*/  LDC R15, c[0x0][0xb0c] ;  /* 0x0002c300ff0f7b82 */ /* 0x000ee20000000800 */
[----:B----4-:R-:W-:Y:S01]  /*1e90*/  IMAD.HI.U32 R19, R0, R5, RZ ;  /* 0x0000000500137227 */ /* 0x010fe200078e00ff */
[----:B------:R-:W-:-:S03]  /*1ea0*/  ISETP.NE.AND P0, PT, R4, 0x1, PT ;  /* 0x000000010400780c */ /* 0x000fc60003f05270 */
[----:B------:R-:W-:-:S03]  /*1eb0*/  IMAD.HI.U32 R5, R9, R5, RZ ;  /* 0x0000000509057227 */ /* 0x000fc600078e00ff */
[----:B------:R-:W4:Y:S01]  /*1ec0*/  LDC.64 R2, c[0x0][0xb28] ;  /* 0x0002ca00ff027b82 */ /* 0x000f220000000a00 */
[----:B-1----:R-:W-:-:S04]  /*1ed0*/  IMAD.HI.U32 R20, R8, R6, RZ ;  /* 0x0000000608147227 */ /* 0x002fc800078e00ff */
[----:B------:R-:W-:Y:S01]  /*1ee0*/  IMAD.HI.U32 R21, R10, R6, RZ ;  /* 0x000000060a157227 */ /* 0x000fe200078e00ff */
[----:B------:R-:W-:Y:S02]  /*1ef0*/  SHF.R.U32.HI R20, RZ, R7, R20 ;  /* 0x00000007ff147219 */ /* 0x000fe40000011614 */
[-C--:B--2---:R-:W-:Y:S02]  /*1f00*/  SHF.R.U32.HI R19, RZ, R14.reuse, R19 ;  /* 0x0000000eff137219 */ /* 0x084fe40000011613 */
[----:B------:R-:W-:Y:S02]  /*1f10*/  SHF.R.U32.HI R5, RZ, R14, R5 ;  /* 0x0000000eff057219 */ /* 0x000fe40000011605 */
[----:B------:R-:W-:Y:S02]  /*1f20*/  SEL R19, R0, R19, !P0 ;  /* 0x0000001300137207 */ /* 0x000fe40004000000 */
[----:B------:R-:W-:Y:S02]  /*1f30*/  SHF.R.U32.HI R21, RZ, R7, R21 ;  /* 0x00000007ff157219 */ /* 0x000fe40000011615 */
[----:B---3--:R-:W-:-:S02]  /*1f40*/  ISETP.NE.AND P1, PT, R15, 0x1, PT ;  /* 0x000000010f00780c */ /* 0x008fc40003f25270 */
[----:B------:R-:W-:Y:S02]  /*1f50*/  SEL R5, R9, R5, !P0 ;  /* 0x0000000509057207 */ /* 0x000fe40004000000 */
[----:B------:R-:W-:Y:S02]  /*1f60*/  SEL R20, R8, R20, !P1 ;  /* 0x0000001408147207 */ /* 0x000fe40004800000 */
[----:B------:R-:W-:Y:S01]  /*1f70*/  SEL R21, R10, R21, !P1 ;  /* 0x000000150a157207 */ /* 0x000fe20004800000 */
[----:B----4-:R-:W-:-:S04]  /*1f80*/  IMAD.HI.U32 R18, R19, R2, RZ ;  /* 0x0000000213127227 */ /* 0x010fc800078e00ff */
        /* <DEDUP_REMOVED lines=10> */
[----:B------:R-:W-:-:S04]  /*2030*/  @!P0 IMAD.HI.U32 R7, R21, R2, RZ ;  /* 0x0000000215078227 */ /* 0x000fc800078e00ff */
[----:B------:R-:W-:Y:S01]  /*2040*/  IMAD.MOV R2, RZ, RZ, -R6 ;  /* 0x000000ffff027224 */ /* 0x000fe200078e0a06 */
[----:B------:R-:W-:Y:S02]  /*2050*/  @!P0 SHF.R.U32.HI R3, RZ, R3, R7 ;  /* 0x00000003ff038219 */ /* 0x000fe40000011607 */
[----:B------:R-:W-:Y:S01]  /*2060*/  IADD3 R7, PT, PT, -R5, RZ, RZ ;  /* 0x000000ff05077210 */ /* 0x000fe20007ffe1ff */
[----:B------:R-:W-:Y:S01]  /*2070*/  IMAD R2, R40, R2, R5 ;  /* 0x0000000228027224 */ /* 0x000fe200078e0205 */
        /* <DEDUP_REMOVED lines=10> */
.L_x_33:
[----:B------:R-:W1:Y:S02]  /*2120*/  LDCU UR8, c[0x0][0xb30] ;  /* 0x00016600ff0877ac */ /* 0x000e640008000800 */
[----:B-1----:R-:W-:-:S09]  /*2130*/  UISETP.NE.AND UP0, UPT, UR8, 0x1, UPT ;  /* 0x000000010800788c */ /* 0x002fd2000bf05270 */
[----:B------:R-:W-:Y:S05]  /*2140*/  BRA.U UP0, `(.L_x_34) ;  /* 0x0000000100407547 */ /* 0x000fea000b800000 */
[----:B------:R-:W1:Y:S08]  /*2150*/  LDC.64 R4, c[0x0][0xb10] ;  /* 0x0002c400ff047b82 */ /* 0x000e700000000a00 */
[----:B------:R-:W2:Y:S08]  /*2160*/  LDC.64 R2, c[0x0][0xb18] ;  /* 0x0002c600ff027b82 */ /* 0x000eb00000000a00 */
[----:B------:R-:W3:Y:S08]  /*2170*/  LDC R6, c[0x0][0xb20] ;  /* 0x0002c800ff067b82 */ /* 0x000ef00000000800 */
[----:B------:R-:W4:Y:S01]  /*2180*/  LDC R7, c[0x0][0xb0c] ;  /* 0x0002c300ff077b82 */ /* 0x000f220000000800 */
[----:B-1----:R-:W-:-:S05]  /*2190*/  IMAD.HI.U32 R4, R10, R4, RZ ;  /* 0x000000040a047227 */ /* 0x002fca00078e00ff */
[----:B------:R-:W-:Y:S01]  /*21a0*/  SHF.R.U32.HI R4, RZ, R5, R4 ;  /* 0x00000005ff047219 */ /* 0x000fe20000011604 */
[----:B--2---:R-:W-:Y:S01]  /*21b0*/  IMAD.HI.U32 R3, R9, R3, RZ ;  /* 0x0000000309037227 */ /* 0x004fe200078e00ff */
[----:B------:R-:W-:-:S04]  /*21c0*/  ISETP.NE.AND P0, PT, R2, 0x1, PT ;  /* 0x000000010200780c */ /* 0x000fc80003f05270 */
[----:B---3--:R-:W-:-:S04]  /*21d0*/  SHF.R.U32.HI R3, RZ, R6, R3 ;  /* 0x00000006ff037219 */ /* 0x008fc80000011603 */
[----:B------:R-:W-:Y:S02]  /*21e0*/  SEL R3, R9, R3, !P0 ;  /* 0x0000000309037207 */ /* 0x000fe40004000000 */
[----:B----4-:R-:W-:-:S04]  /*21f0*/  ISETP.NE.AND P1, PT, R7, 0x1, PT ;  /* 0x000000010700780c */ /* 0x010fc80003f25270 */
[----:B------:R-:W-:-:S05]  /*2200*/  SEL R4, R10, R4, !P1 ;  /* 0x000000040a047207 */ /* 0x000fca0004800000 */
[----:B------:R-:W-:Y:S02]  /*2210*/  IMAD.IADD R5, R3, 0x1, -R4 ;  /* 0x0000000103057824 */ /* 0x000fe400078e0a04 */
[----:B------:R-:W-:Y:S02]  /*2220*/  IMAD.IADD R3, R4, 0x1, -R3 ;  /* 0x0000000104037824 */ /* 0x000fe400078e0a03 */
[----:B------:R-:W-:Y:S02]  /*2230*/  IMAD R10, R5, R7, R10 ;  /* 0x00000007050a7224 */ /* 0x000fe400078e020a */
[----:B------:R-:W-:-:S07]  /*2240*/  IMAD R9, R3, R2, R9 ;  /* 0x0000000203097224 */ /* 0x000fce00078e0209 */
.L_x_34:
[----:B------:R-:W-:Y:S01]  /*2250*/  VIADD R16, R16, 0x1 ;  /* 0x0000000110107836 */ /* 0x000fe20000000000 */
[----:B------:R-:W-:Y:S01]  /*2260*/  PLOP3.LUT P1, PT, PT, PT, PT, 0x80, 0x8 ;  /* 0x000000000008781c */ /* 0x000fe20003f2f070 */
[----:B------:R-:W-:Y:S02]  /*2270*/  IMAD.IADD R15, R10, 0x1, R87 ;  /* 0x000000010a0f7824 */ /* 0x000fe400078e0257 */
[----:B------:R-:W-:Y:S01]  /*2280*/  IMAD.IADD R14, R9, 0x1, R86 ;  /* 0x00000001090e7824 */ /* 0x000fe200078e0256 */
[----:B------:R-:W-:-:S04]  /*2290*/  ISETP.NE.AND P0, PT, R16, 0x2, PT ;  /* 0x000000021000780c */ /* 0x000fc80003f05270 */
[----:B------:R-:W-:Y:S02]  /*22a0*/  SEL R2, RZ, 0x1, P0 ;  /* 0x00000001ff027807 */ /* 0x000fe40000000000 */
[----:B------:R-:W-:Y:S02]  /*22b0*/  SEL R16, R16, RZ, P0 ;  /* 0x000000ff10107207 */ /* 0x000fe40000000000 */
[----:B------:R-:W-:Y:S01]  /*22c0*/  LOP3.LUT R13, R13, R2, RZ, 0x3c, !PT ;  /* 0x000000020d0d7212 */ /* 0x000fe200078e3cff */
[----:B------:R-:W-:Y:S06]  /*22d0*/  @P2 BRA `(.L_x_35) ;  /* 0xfffffff000982947 */ /* 0x000fec000383ffff */
[----:B------:R-:W-:Y:S01]  /*22e0*/  UIADD3 UR4, UPT, UPT, UR4, 0x28, URZ ;  /* 0x0000002804047890 */ /* 0x000fe2000fffe0ff */
[----:B------:R-:W-:-:S03]  /*22f0*/  SHF.L.U32 R2, R17, 0x1f, RZ ;  /* 0x0000001f11027819 */ /* 0x000fc600000006ff */
[----:B------:R-:W-:-:S09]  /*2300*/  ULEA UR5, UR6, UR4, 0x3 ;  /* 0x0000000406057291 */ /* 0x000fd2000f8e18ff */
[----:B------:R-:W1:Y:S02]  /*2310*/  SYNCS.PHASECHK.TRANS64.TRYWAIT P0, [UR5], R2 ;  /* 0x00000002ff0075a7 */ /* 0x000e640008001105 */
[----:B-1----:R-:W-:Y:S05]  /*2320*/  @!P0 BRA `(.L_x_36) ;  /* 0x0000005000d48947 */ /* 0x002fea0003800000 */
.L_x_121:
[----:B------:R-:W-:-:S04]  /*2330*/  UIADD3 UR6, UPT, UPT, UR6, 0x1, URZ ;  /* 0x0000000106067890 */ /* 0x000fc8000fffe0ff */
[----:B------:R-:W-:-:S04]  /*2340*/  UISETP.NE.AND UP0, UPT, UR6, 0x5, UPT ;  /* 0x000000050600788c */ /* 0x000fc8000bf05270 */
[----:B------:R-:W-:Y:S02]  /*2350*/  USEL UR7, URZ, 0x1, UP0 ;  /* 0x00000001ff077887 */ /* 0x000fe40008000000 */
[----:B------:R-:W-:-:S04]  /*2360*/  USEL UR6, UR6, URZ, UP0 ;  /* 0x000000ff06067287 */ /* 0x000fc80008000000 */
[----:B------:R-:W-:Y:S01]  /*2370*/  ULEA UR5, UR6, UR4, 0x3 ;  /* 0x0000000406057291 */ /* 0x000fe2000f8e18ff */
[----:B-1----:R-:W-:-:S04]  /*2380*/  LOP3.LUT R2, R17, UR7, RZ, 0x3c, !PT ;  /* 0x0000000711027c12 */ /* 0x002fc8000f8e3cff */
[----:B------:R-:W-:-:S04]  /*2390*/  SHF.L.U32 R3, R2, 0x1f, RZ ;  /* 0x0000001f02037819 */ /* 0x000fc800000006ff */
[----:B------:R-:W1:Y:S02]  /*23a0*/  SYNCS.PHASECHK.TRANS64.TRYWAIT P0, [UR5], R3 ;  /* 0x00000003ff0075a7 */ /* 0x000e640008001105 */
[----:B-1----:R-:W-:Y:S05]  /*23b0*/  @!P0 BRA `(.L_x_37) ;  /* 0x0000005000c88947 */ /* 0x002fea0003800000 */
.L_x_123:
[----:B------:R-:W-:-:S04]  /*23c0*/  UIADD3 UR6, UPT, UPT, UR6, 0x1, URZ ;  /* 0x0000000106067890 */ /* 0x000fc8000fffe0ff */
[----:B------:R-:W-:-:S04]  /*23d0*/  UISETP.NE.AND UP0, UPT, UR6, 0x5, UPT ;  /* 0x000000050600788c */ /* 0x000fc8000bf05270 */
[----:B------:R-:W-:Y:S02]  /*23e0*/  USEL UR7, URZ, 0x1, UP0 ;  /* 0x00000001ff077887 */ /* 0x000fe40008000000 */
[----:B------:R-:W-:-:S04]  /*23f0*/  USEL UR6, UR6, URZ, UP0 ;  /* 0x000000ff06067287 */ /* 0x000fc80008000000 */
[----:B------:R-:W-:Y:S01]  /*2400*/  ULEA UR5, UR6, UR4, 0x3 ;  /* 0x0000000406057291 */ /* 0x000fe2000f8e18ff */
[----:B------:R-:W-:-:S04]  /*2410*/  LOP3.LUT R2, R2, UR7, RZ, 0x3c, !PT ;  /* 0x0000000702027c12 */ /* 0x000fc8000f8e3cff */
[----:B-1----:R-:W-:-:S04]  /*2420*/  SHF.L.U32 R3, R2, 0x1f, RZ ;  /* 0x0000001f02037819 */ /* 0x002fc800000006ff */
[----:B------:R-:W1:Y:S02]  /*2430*/  SYNCS.PHASECHK.TRANS64.TRYWAIT P0, [UR5], R3 ;  /* 0x00000003ff0075a7 */ /* 0x000e640008001105 */
[----:B-1----:R-:W-:Y:S05]  /*2440*/  @!P0 BRA `(.L_x_38) ;  /* 0x0000005000bc8947 */ /* 0x002fea0003800000 */
.L_x_125:
        /* <DEDUP_REMOVED lines=9> */
.L_x_127:
[----:B------:R-:W-:-:S04]  /*24e0*/  UIADD3 UR6, UPT, UPT, UR6, 0x1, URZ ;  /* 0x0000000106067890 */ /* 0x000fc8000fffe0ff */
[----:B------:R-:W-:-:S04]  /*24f0*/  UISETP.NE.AND UP0, UPT, UR6, 0x5, UPT ;  /* 0x000000050600788c */ /* 0x000fc8000bf05270 */
[----:B------:R-:W-:Y:S02]  /*2500*/  USEL UR5, URZ, 0x1, UP0 ;  /* 0x00000001ff057887 */ /* 0x000fe40008000000 */
[----:B------:R-:W-:-:S04]  /*2510*/  USEL UR6, UR6, URZ, UP0 ;  /* 0x000000ff06067287 */ /* 0x000fc80008000000 */
[----:B------:R-:W-:Y:S01]  /*2520*/  ULEA UR6, UR6, UR4, 0x3 ;  /* 0x0000000406067291 */ /* 0x000fe2000f8e18ff */
[----:B------:R-:W-:-:S04]  /*2530*/  LOP3.LUT R2, R2, UR5, RZ, 0x3c, !PT ;  /* 0x0000000502027c12 */ /* 0x000fc8000f8e3cff */
[----:B------:R-:W-:Y:S01]  /*2540*/  SHF.L.U32 R2, R2, 0x1f, RZ ;  /* 0x0000001f02027819 */ /* 0x000fe200000006ff */
[----:B-1--4-:R-:W-:-:S07]  /*2550*/  IMAD.U32 R0, RZ, RZ, UR6 ;  /* 0x00000006ff007e24 */ /* 0x012fce000f8e00ff */
.L_x_40:
[----:B-1----:R1:W2:Y:S02]  /*2560*/  SYNCS.PHASECHK.TRANS64.TRYWAIT P0, [R0+URZ], R2 ;  /* 0x00000002000075a7 */ /* 0x0022a400080011ff */
[----:B--2---:R-:W-:Y:S05]  /*2570*/  @!P0 NANOSLEEP.SYNCS 0x989680 ;  /* 0x009896800000895d */ /* 0x004fea0003900000 */
[----:B------:R-:W2:Y:S02]  /*2580*/  @!P0 SYNCS.PHASECHK.TRANS64 P0, [R0+URZ], R2 ;  /* 0x00000002000085a7 */ /* 0x000ea400080010ff */
[----:B--2---:R-:W-:Y:S05]  /*2590*/  @P0 EXIT ;  /* 0x000000000000094d */ /* 0x004fea0003800000 */
[----:B------:R-:W-:Y:S05]  /*25a0*/  BRA `(.L_x_40) ;  /* 0xfffffffc00ec7947 */ /* 0x000fea000383ffff */
.L_x_17:
[----:B------:R-:W-:-:S04]  /*25b0*/  UISETP.NE.AND UP1, UPT, UR37, URZ, UPT ;  /* 0x000000ff2500728c */ /* 0x000fc8000bf25270 */
[----:B------:R-:W-:-:S09]  /*25c0*/  UISETP.NE.OR UP1, UPT, UR8, 0x1, UP1 ;  /* 0x000000010800788c */ /* 0x000fd20008f25670 */
[----:B------:R-:W-:Y:S05]  /*25d0*/  BRA.U UP1, `(.L_x_41) ;  /* 0x0000000501487547 */ /* 0x000fea000b800000 */
[----:B------:R-:W-:Y:S01]  /*25e0*/  ISETP.NE.AND P2, PT, R2, RZ, PT ;  /* 0x000000ff0200720c */ /* 0x000fe20003f45270 */
[----:B------:R-:W-:Y:S01]  /*25f0*/  IMAD.MOV.U32 R12, RZ, RZ, 0x1 ;  /* 0x00000001ff0c7424 */ /* 0x000fe200078e00ff */
[----:B------:R-:W-:Y:S02]  /*2600*/  CS2R R10, SRZ ;  /* 0x00000000000a7805 */ /* 0x000fe4000001ff00 */
[----:B------:R-:W-:Y:S01]  /*2610*/  CS2R R8, SRZ ;  /* 0x0000000000087805 */ /* 0x000fe2000001ff00 */
[----:B------:R-:W-:Y:S01]  /*2620*/  UMOV UR4, 0x400 ;  /* 0x0000040000047882 */ /* 0x000fe20000000000 */
[----:B------:R-:W-:Y:S01]  /*2630*/  UMOV UR6, URZ ;  /* 0x000000ff00067c82 */ /* 0x000fe20008000000 */
[----:B------:R-:W-:-:S12]  /*2640*/  ULEA UR37, UR37, UR4, 0x18 ;  /* 0x0000000425257291 */ /* 0x000fd8000f8ec0ff */
.L_x_45:
[----:B------:R-:W-:Y:S02]  /*2650*/  LEA R0, R8, UR37, 0x3 ;  /* 0x0000002508007c11 */ /* 0x000fe4000f8e18ff */
[----:B------:R-:W-:-:S03]  /*2660*/  SHF.L.U32 R4, R9, 0x1f, RZ ;  /* 0x0000001f09047819 */ /* 0x000fc600000006ff */
[----:B------:R-:W-:Y:S01]  /*2670*/  VIADD R5, R0, 0x100 ;  /* 0x0000010000057836 */ /* 0x000fe20000000000 */
[----:B------:R-:W1:Y:S02]  /*2680*/  SYNCS.PHASECHK.TRANS64.TRYWAIT P0, [R0+URZ+0xf0], R4 ;  /* 0x0000f004000075a7 */ /* 0x000e6400080011ff */
[----:B-1----:R-:W-:Y:S05]  /*2690*/  @!P0 BRA `(.L_x_42) ;  /* 0x0000005000588947 */ /* 0x002fea0003800000 */
.L_x_128:
[----:B------:R-:W-:Y:S01]  /*26a0*/  ULEA UR5, UR6, UR37, 0x3 ;  /* 0x0000002506057291 */ /* 0x000fe2000f8e18ff */
[----:B-1----:R-:W-:Y:S01]  /*26b0*/  PRMT R0, RZ, 0x654, R5 ;  /* 0x00000654ff007816 */ /* 0x002fe20000000005 */
[----:B------:R-:W-:Y:S01]  /*26c0*/  @!P2 IMAD.MOV.U32 R4, RZ, RZ, 0x10 ;  /* 0x00000010ff04a424 */ /* 0x000fe200078e00ff */
[----:B------:R-:W-:Y:S01]  /*26d0*/  SHF.L.U32 R5, R12, 0x1f, RZ ;  /* 0x0000001f0c057819 */ /* 0x000fe200000006ff */
[----:B------:R-:W-:Y:S01]  /*26e0*/  UIADD3 UR4, UPT, UPT, UR5, 0x90, URZ ;  /* 0x0000009005047890 */ /* 0x000fe2000fffe0ff */
[----:B------:R1:W-:Y:S05]  /*26f0*/  SYNCS.ARRIVE.TRANS64.RED.A1T0 RZ, [R0+URZ], RZ ;  /* 0x000000ff00ff79a7 */ /* 0x0003ea00081004ff */
[----:B------:R-:W-:Y:S01]  /*2700*/  IMAD.U32 R6, RZ, RZ, UR4 ;  /* 0x00000004ff067e24 */ /* 0x000fe2000f8e00ff */
[----:B------:R-:W2:Y:S04]  /*2710*/  SYNCS.PHASECHK.TRANS64.TRYWAIT P0, [UR5+0xa0], R5 ;  /* 0x0000a005ff0075a7 */ /* 0x000ea80008001105 */
[----:B------:R-:W-:Y:S01]  /*2720*/  PRMT R6, R2, 0x654, R6 ;  /* 0x0000065402067816 */ /* 0x000fe20000000006 */
[----:B-12---:R-:W-:Y:S06]  /*2730*/  @!P0 BRA `(.L_x_43) ;  /* 0x0000005000448947 */ /* 0x006fec0003800000 */
.L_x_130:
[----:B------:R-:W-:Y:S01]  /*2740*/  ULEA UR4, UR6, UR37, 0x4 ;  /* 0x0000002506047291 */ /* 0x000fe2000f8e20ff */
[----:B------:R-:W-:Y:S01]  /*2750*/  SEL R3, R6, R3, !P2 ;  /* 0x0000000306037207 */ /* 0x000fe20005000000 */
[----:B------:R-:W-:Y:S01]  /*2760*/  UIADD3 UR5, UPT, UPT, UR5, 0x90, URZ ;  /* 0x0000009005057890 */ /* 0x000fe2000fffe0ff */
[----:B-1----:R-:W-:Y:S01]  /*2770*/  LEA R0, R11, UR37, 0x3 ;  /* 0x000000250b007c11 */ /* 0x002fe2000f8e18ff */
[----:B------:R-:W-:Y:S01]  /*2780*/  UIADD3 UR4, UPT, UPT, UR4, 0x120, URZ ;  /* 0x0000012004047890 */ /* 0x000fe2000fffe0ff */
[----:B------:R1:W-:Y:S01]  /*2790*/  @!P2 SYNCS.ARRIVE.TRANS64.RED RZ, [R3+URZ], R4 ;  /* 0x0000000403ffa9a7 */ /* 0x0003e200080004ff */
[----:B------:R-:W-:Y:S01]  /*27a0*/  UIADD3 UR6, UPT, UPT, UR6, 0x1, URZ ;  /* 0x0000000106067890 */ /* 0x000fe2000fffe0ff */
[----:B------:R-:W-:-:S03]  /*27b0*/  VIADD R8, R8, 0x1 ;  /* 0x0000000108087836 */ /* 0x000fc60000000000 */
[----:B------:R-:W-:Y:S02]  /*27c0*/  UISETP.NE.AND UP0, UPT, UR6, 0x2, UPT ;  /* 0x000000020600788c */ /* 0x000fe4000bf05270 */
[----:B------:R-:W-:Y:S01]  /*27d0*/  ISETP.NE.AND P0, PT, R8, 0x2, PT ;  /* 0x000000020800780c */ /* 0x000fe20003f05270 */
[----:B------:R-:W-:Y:S06]  /*27e0*/  UGETNEXTWORKID.BROADCAST [UR4], [UR5] ;  /* 0x00000000040073ca */ /* 0x000fec0008000100 */
[----:B------:R-:W-:Y:S02]  /*27f0*/  USEL UR4, URZ, 0x1, UP0 ;  /* 0x00000001ff047887 */ /* 0x000fe40008000000 */
[----:B------:R-:W-:-:S04]  /*2800*/  USEL UR6, UR6, URZ, UP0 ;  /* 0x000000ff06067287 */ /* 0x000fc80008000000 */
[----:B------:R-:W-:Y:S02]  /*2810*/  LOP3.LUT R12, R12, UR4, RZ, 0x3c, !PT ;  /* 0x000000040c0c7c12 */ /* 0x000fe4000f8e3cff */
[----:B-1----:R-:W-:-:S04]  /*2820*/  SHF.L.U32 R4, R10, 0x1f, RZ ;  /* 0x0000001f0a047819 */ /* 0x002fc800000006ff */
[----:B------:R-:W1:Y:S02]  /*2830*/  SYNCS.PHASECHK.TRANS64.TRYWAIT P1, [R0+URZ+0x90], R4 ;  /* 0x00009004000075a7 */ /* 0x000e6400080211ff */
[----:B-1----:R-:W-:Y:S05]  /*2840*/  @!P1 BRA `(.L_x_44) ;  /* 0x0000005000189947 */ /* 0x002fea0003800000 */
.L_x_131:
[C---:B-1----:R-:W-:Y:S01]  /*2850*/  LEA R4, R11.reuse, UR37, 0x4 ;  /* 0x000000250b047c11 */ /* 0x042fe2000f8e20ff */
[----:B------:R-:W-:Y:S01]  /*2860*/  VIADD R0, R0, 0xa0 ;  /* 0x000000a000007836 */ /* 0x000fe20000000000 */
[----:B------:R-:W-:Y:S01]  /*2870*/  SEL R8, R8, RZ, P0 ;  /* 0x000000ff08087207 */ /* 0x000fe20000000000 */
[----:B------:R-:W-:-:S03]  /*2880*/  VIADD R11, R11, 0x1 ;  /* 0x000000010b0b7836 */ /* 0x000fc60000000000 */
[----:B------:R-:W1:Y:S01]  /*2890*/  LDS.128 R4, [R4+0x120] ;  /* 0x0001200004047984 */ /* 0x000e620000000c00 */
[----:B------:R-:W-:Y:S02]  /*28a0*/  PRMT R0, RZ, 0x654, R0 ;  /* 0x00000654ff007816 */ /* 0x000fe40000000000 */
[C---:B------:R-:W-:Y:S01]  /*28b0*/  ISETP.NE.AND P1, PT, R11.reuse, 0x2, PT ;  /* 0x000000020b00780c */ /* 0x040fe20003f25270 */
[----:B------:R-:W-:Y:S01]  /*28c0*/  @!PT LDS RZ, [RZ] ;  /* 0x00000000fffff984 */ /* 0x000fe20000000800 */
[----:B------:R-:W-:Y:S01]  /*28d0*/  @!PT LDS RZ, [RZ] ;  /* 0x00000000fffff984 */ /* 0x000fe20000000800 */
[----:B------:R-:W-:Y:S01]  /*28e0*/  @!PT LDS RZ, [RZ] ;  /* 0x00000000fffff984 */ /* 0x000fe20000000800 */
[----:B------:R-:W-:Y:S01]  /*28f0*/  @!PT LDS RZ, [RZ] ;  /* 0x00000000fffff984 */ /* 0x000fe20000000800 */
[----:B------:R2:W-:Y:S06]  /*2900*/  MEMBAR.ALL.CTA ;  /* 0x0000000000007992 */ /* 0x0005ec0000008000 */
[----:B--2---:R-:W2:Y:S01]  /*2910*/  FENCE.VIEW.ASYNC.S ;  /* 0x00000000000073c6 */ /* 0x004ea20000000000 */
[----:B------:R-:W-:Y:S01]  /*2920*/  SEL R11, R11, RZ, P1 ;  /* 0x000000ff0b0b7207 */ /* 0x000fe20000800000 */
[----:B--2---:R2:W-:Y:S01]  /*2930*/  SYNCS.ARRIVE.TRANS64.RED.A1T0 RZ, [R0+URZ], RZ ;  /* 0x000000ff00ff79a7 */ /* 0x0045e200081004ff */
[----:B-1----:R-:W-:-:S02]  /*2940*/  LOP3.LUT P3, RZ, R6, 0x1, RZ, 0xc0, !PT ;  /* 0x0000000106ff7812 */ /* 0x002fc4000786c0ff */
[----:B------:R-:W-:-:S04]  /*2950*/  SEL R4, RZ, 0x1, P1 ;  /* 0x00000001ff047807 */ /* 0x000fc80000800000 */
[----:B------:R-:W-:Y:S02]  /*2960*/  LOP3.LUT R10, R10, R4, RZ, 0x3c, !PT ;  /* 0x000000040a0a7212 */ /* 0x000fe400078e3cff */
[----:B--2---:R-:W-:-:S04]  /*2970*/  SEL R0, RZ, 0x1, P0 ;  /* 0x00000001ff007807 */ /* 0x004fc80000000000 */
[----:B------:R-:W-:Y:S01]  /*2980*/  LOP3.LUT R9, R9, R0, RZ, 0x3c, !PT ;  /* 0x0000000009097212 */ /* 0x000fe200078e3cff */
[----:B------:R-:W-:Y:S06]  /*2990*/  @P3 BRA `(.L_x_45) ;  /* 0xfffffffc002c3947 */ /* 0x000fec000383ffff */
[----:B------:R-:W-:Y:S01]  /*29a0*/  ULEA UR5, UR6, UR37, 0x3 ;  /* 0x0000002506057291 */ /* 0x000fe2000f8e18ff */
[----:B------:R-:W-:-:S08]  /*29b0*/  SHF.L.U32 R2, R12, 0x1f, RZ ;  /* 0x0000001f0c027819 */ /* 0x000fd000000006ff */
[----:B------:R-:W1:Y:S02]  /*29c0*/  SYNCS.PHASECHK.TRANS64 P0, [UR5+0xa0], R2 ;  /* 0x0000a002ff0075a7 */ /* 0x000e640008001005 */
[----:B-1----:R-:W-:Y:S05]  /*29d0*/  @P0 BRA `(.L_x_46) ;  /* 0x0000000000080947 */ /* 0x002fea0003800000 */
[----:B------:R-:W1:Y:S02]  /*29e0*/  SYNCS.PHASECHK.TRANS64.TRYWAIT P0, [UR5+0xa0], R2 ;  /* 0x0000a002ff0075a7 */ /* 0x000e640008001105 */
[----:B-1----:R-:W-:Y:S05]  /*29f0*/  @!P0 BRA `(.L_x_47) ;  /* 0x0000004c00c08947 */ /* 0x002fea0003800000 */
.L_x_46:
[----:B------:R-:W-:-:S04]  /*2a00*/  UIADD3 UR4, UPT, UPT, UR6, 0x1, URZ ;  /* 0x0000000106047890 */ /* 0x000fc8000fffe0ff */
[----:B------:R-:W-:-:S04]  /*2a10*/  UISETP.NE.AND UP0, UPT, UR4, 0x2, UPT ;  /* 0x000000020400788c */ /* 0x000fc8000bf05270 */
[----:B------:R-:W-:Y:S02]  /*2a20*/  USEL UR7, URZ, 0x1, UP0 ;  /* 0x00000001ff077887 */ /* 0x000fe40008000000 */
[----:B------:R-:W-:-:S04]  /*2a30*/  USEL UR4, UR4, URZ, UP0 ;  /* 0x000000ff04047287 */ /* 0x000fc80008000000 */
[----:B------:R-:W-:Y:S01]  /*2a40*/  ULEA UR4, UR4, UR37, 0x3 ;  /* 0x0000002504047291 */ /* 0x000fe2000f8e18ff */
[----:B-1----:R-:W-:-:S04]  /*2a50*/  LOP3.LUT R2, R12, UR7, RZ, 0x3c, !PT ;  /* 0x000000070c027c12 */ /* 0x002fc8000f8e3cff */
[----:B------:R-:W-:-:S04]  /*2a60*/  SHF.L.U32 R0, R2, 0x1f, RZ ;  /* 0x0000001f02007819 */ /* 0x000fc800000006ff */
[----:B------:R-:W1:Y:S02]  /*2a70*/  SYNCS.PHASECHK.TRANS64 P0, [UR4+0xa0], R0 ;  /* 0x0000a000ff0075a7 */ /* 0x000e640008001004 */
[----:B-1----:R-:W-:Y:S05]  /*2a80*/  @P0 EXIT ;  /* 0x000000000000094d */ /* 0x002fea0003800000 */
[----:B------:R-:W-:Y:S02]  /*2a90*/  SHF.L.U32 R2, R2, 0x1f, RZ ;  /* 0x0000001f02027819 */ /* 0x000fe400000006ff */
[----:B------:R-:W-:-:S07]  /*2aa0*/  MOV R0, UR4 ;  /* 0x0000000400007c02 */ /* 0x000fce0008000f00 */
.L_x_48:
[----:B-1----:R1:W2:Y:S02]  /*2ab0*/  SYNCS.PHASECHK.TRANS64.TRYWAIT P0, [R0+URZ+0xa0], R2 ;  /* 0x0000a002000075a7 */ /* 0x0022a400080011ff */
[----:B--2---:R-:W-:Y:S05]  /*2ac0*/  @!P0 NANOSLEEP.SYNCS 0x989680 ;  /* 0x009896800000895d */ /* 0x004fea0003900000 */
[----:B------:R-:W2:Y:S02]  /*2ad0*/  @!P0 SYNCS.PHASECHK.TRANS64 P0, [R0+URZ+0xa0], R2 ;  /* 0x0000a002000085a7 */ /* 0x000ea400080010ff */
[----:B--2---:R-:W-:Y:S05]  /*2ae0*/  @P0 EXIT ;  /* 0x000000000000094d */ /* 0x004fea0003800000 */
[----:B------:R-:W-:Y:S05]  /*2af0*/  BRA `(.L_x_48) ;  /* 0xfffffffc00ec7947 */ /* 0x000fea000383ffff */
.L_x_41:
[----:B------:R-:W-:-:S09]  /*2b00*/  UISETP.NE.AND UP1, UPT, UR8, URZ, UPT ;  /* 0x000000ff0800728c */ /* 0x000fd2000bf25270 */
[----:B------:R-:W-:Y:S05]  /*2b10*/  BRA.U UP1, `(.L_x_49) ;  /* 0x0000000d01b47547 */ /* 0x000fea000b800000 */
[----:B------:R-:W-:Y:S01]  /*2b20*/  UMOV UR4, 0x40 ;  /* 0x0000004000047882 */ /* 0x000fe20000000000 */
[----:B------:R-:W-:Y:S01]  /*2b30*/  NOP ;  /* 0x0000000000007918 */ /* 0x000fe20000000000 */
[----:B------:R-:W-:Y:S01]  /*2b40*/  ULEA UR4, UR37, UR4, 0x18 ;  /* 0x0000000425047291 */ /* 0x000fe2000f8ec0ff */
[----:B------:R-:W-:Y:S02]  /*2b50*/  UMOV UR5, 0x400 ;  /* 0x0000040000057882 */ /* 0x000fe40000000000 */
[----:B------:R-:W-:-:S06]  /*2b60*/  ULEA UR37, UR37, UR5, 0x18 ;  /* 0x0000000525257291 */ /* 0x000fcc000f8ec0ff */
[----:B------:R-:W1:Y:S02]  /*2b70*/  LDS.U8 R0, [UR4+0x1c] ;  /* 0x00001c04ff007984 */ /* 0x000e640008000000 */
[----:B-1----:R-:W-:-:S13]  /*2b80*/  ISETP.NE.AND P0, PT, R0, RZ, PT ;  /* 0x000000ff0000720c */ /* 0x002fda0003f05270 */
[----:B------:R-:W-:Y:S05]  /*2b90*/  @P0 BRA `(.L_x_50) ;  /* 0x0000000000580947 */ /* 0x000fea0003800000 */
[----:B------:R-:W-:-:S13]  /*2ba0*/  ELECT P0, URZ, PT ;  /* 0x0000000000ff782f */ /* 0x000fda0003800000 */
[----:B------:R-:W-:Y:S05]  /*2bb0*/  @!P0 BRA `(.L_x_51) ;  /* 0x0000000000608947 */ /* 0x000fea0003800000 */
[----:B------:R-:W-:Y:S01]  /*2bc0*/  UMOV UR5, 0x10 ;  /* 0x0000001000057882 */ /* 0x000fe20000000000 */
[----:B------:R-:W-:Y:S01]  /*2bd0*/  HFMA2 R0, -RZ, RZ, 0, 5.9604644775390625e-08 ;  /* 0x00000001ff007431 */ /* 0x000fe200000001ff */
[----:B------:R-:W-:-:S03]  /*2be0*/  MOV R2, 0xffff ;  /* 0x0000ffff00027802 */ /* 0x000fc60000000f00 */
[----:B------:R-:W-:Y:S04]  /*2bf0*/  DEPBAR.LE SB1, 0x36 ;  /* 0x00009d800000791a */ /* 0x000fe80000000000 */
[----:B------:R-:W1:Y:S02]  /*2c00*/  UTCATOMSWS.FIND_AND_SET.ALIGN UP0, UR5, UR5 ;  /* 0x00000005000575e3 */ /* 0x000e640008000800 */
[----:B-1----:R-:W-:Y:S01]  /*2c10*/  MOV R3, UR5 ;  /* 0x0000000500037c02 */ /* 0x002fe20008000f00 */
[----:B------:R-:W-:Y:S06]  /*2c20*/  BRA.U UP0, `(.L_x_52) ;  /* 0x0000000100187547 */ /* 0x000fec000b800000 */
.L_x_53:
[----:B------:R-:W-:Y:S05]  /*2c30*/  NANOSLEEP 0x64 ;  /* 0x000000640000795d */ /* 0x000fea0003800000 */
[----:B------:R-:W-:-:S05]  /*2c40*/  UMOV UR5, 0x10 ;  /* 0x0000001000057882 */ /* 0x000fca0000000000 */
[----:B------:R-:W-:Y:S04]  /*2c50*/  DEPBAR.LE SB1, 0x36 ;  /* 0x00009d800000791a */ /* 0x000fe80000000000 */
[----:B------:R-:W1:Y:S02]  /*2c60*/  UTCATOMSWS.FIND_AND_SET.ALIGN UP0, UR5, UR5 ;  /* 0x00000005000575e3 */ /* 0x000e640008000800 */
[----:B-1----:R-:W-:Y:S01]  /*2c70*/  MOV R3, UR5 ;  /* 0x0000000500037c02 */ /* 0x002fe20008000f00 */
[----:B------:R-:W-:Y:S05]  /*2c80*/  BRA.U !UP0, `(.L_x_53) ;  /* 0xfffffffd08e87547 */ /* 0x000fea000b83ffff */
.L_x_52:
[-C--:B------:R-:W-:Y:S02]  /*2c90*/  SHF.L.U32 R2, R2, R3.reuse, RZ ;  /* 0x0000000302027219 */ /* 0x080fe400000006ff */
[----:B------:R-:W-:Y:S01]  /*2ca0*/  SHF.L.U32 R0, R0, R3, RZ ;  /* 0x0000000300007219 */ /* 0x000fe200000006ff */
[----:B------:R-:W-:Y:S02]  /*2cb0*/  IMAD.SHL.U32 R3, R3, 0x20, RZ ;  /* 0x0000002003037824 */ /* 0x000fe400078e00ff */
[----:B------:R1:W-:Y:S04]  /*2cc0*/  ATOMS.OR RZ, [UR4+0x14], R2 ;  /* 0x00001402ffff798c */ /* 0x0003e8000b000004 */
[----:B------:R1:W-:Y:S04]  /*2cd0*/  ATOMS.OR RZ, [UR4+0x18], R0 ;  /* 0x00001800ffff798c */ /* 0x0003e8000b000004 */
[----:B------:R1:W-:Y:S01]  /*2ce0*/  STS [UR37+0x140], R3 ;  /* 0x00014003ff007988 */ /* 0x0003e20008000825 */
[----:B------:R-:W-:Y:S05]  /*2cf0*/  BRA `(.L_x_51) ;  /* 0x0000000000107947 */ /* 0x000fea0003800000 */
.L_x_50:
[----:B------:R-:W-:Y:S02]  /*2d00*/  MOV R0, 0xffffffff ;  /* 0xffffffff00007802 */ /* 0x000fe40000000f00 */
[----:B------:R-:W-:-:S03]  /*2d10*/  MOV R2, 0x2d40 ;  /* 0x00002d4000027802 */ /* 0x000fc60000000f00 */
[----:B------:R1:W-:Y:S04]  /*2d20*/  STS [UR37+0x140], R0 ;  /* 0x00014000ff007988 */ /* 0x0003e80008000825 */
[----:B-1-3-5:R-:W-:Y:S05]  /*2d30*/  CALL.REL.NOINC `($__internal_1_$__cuda_sm10x_tcgen05_guardrail_trap_phase_invalid_during_alloc) ;  /* 0x0000005000947944 */ /* 0x02afea0003c00000 */
.L_x_51:
[----:B------:R-:W-:Y:S05]  /*2d40*/  WARPSYNC.ALL ;  /* 0x0000000000007948 */ /* 0x000fea0003800000 */
[----:B------:R-:W2:Y:S01]  /*2d50*/  S2UR UR5, SR_CgaCtaId ;  /* 0x00000000000579c3 */ /* 0x000ea20000008800 */
[----:B------:R-:W-:Y:S01]  /*2d60*/  UMOV UR4, 0x400 ;  /* 0x0000040000047882 */ /* 0x000fe20000000000 */
[----:B------:R-:W-:-:S06]  /*2d70*/  NOP ;  /* 0x0000000000007918 */ /* 0x000fcc0000000000 */
[----:B------:R-:W-:Y:S06]  /*2d80*/  BAR.ARV 0x6, 0xa0 ;  /* 0x0182800000007b1d */ /* 0x000fec0000002000 */
[----:B------:R-:W4:Y:S01]  /*2d90*/  LDCU UR7, c[0x0][0x38c] ;  /* 0x00007180ff0777ac */ /* 0x000f220008000800 */
[----:B------:R-:W-:Y:S01]  /*2da0*/  IMAD.MOV.U32 R11, RZ, RZ, 0x1 ;  /* 0x00000001ff0b7424 */ /* 0x000fe200078e00ff */
[----:B------:R-:W-:Y:S01]  /*2db0*/  CS2R R8, SRZ ;  /* 0x0000000000087805 */ /* 0x000fe2000001ff00 */
[----:B------:R-:W-:Y:S01]  /*2dc0*/  IMAD.MOV.U32 R10, RZ, RZ, RZ ;  /* 0x000000ffff0a7224 */ /* 0x000fe200078e00ff */
[----:B------:R-:W3:Y:S01]  /*2dd0*/  LDCU UR6, c[0x0][0x38c] ;  /* 0x00007180ff0677ac */ /* 0x000ee20008000800 */
[----:B------:R-:W-:Y:S01]  /*2de0*/  UMOV UR15, URZ ;  /* 0x000000ff000f7c82 */ /* 0x000fe20008000000 */
[----:B------:R-:W-:Y:S01]  /*2df0*/  UMOV UR14, URZ ;  /* 0x000000ff000e7c82 */ /* 0x000fe20008000000 */
[----:B--2---:R-:W-:Y:S01]  /*2e00*/  ULEA UR5, UR5, UR4, 0x18 ;  /* 0x0000000405057291 */ /* 0x004fe2000f8ec0ff */
[----:B------:R-:W-:Y:S01]  /*2e10*/  UMOV UR24, 0x0 ;  /* 0x0000000000187882 */ /* 0x000fe20000000000 */
[----:B------:R-:W-:-:S02]  /*2e20*/  UMOV UR25, 0x8100490 ;  /* 0x0810049000197882 */ /* 0x000fc40000000000 */
[----:B------:R-:W-:Y:S02]  /*2e30*/  UIADD3 UR10, UPT, UPT, UR5, 0x6400, URZ ;  /* 0x00006400050a7890 */ /* 0x000fe4000fffe0ff */
[----:B------:R-:W-:Y:S02]  /*2e40*/  UIADD3 UR11, UPT, UPT, UR5, 0x1a400, URZ ;  /* 0x0001a400050b7890 */ /* 0x000fe4000fffe0ff */
[----:B----4-:R-:W-:Y:S01]  /*2e50*/  UIADD3 UR7, UPT, UPT, UR7, 0x3f, URZ ;  /* 0x0000003f07077890 */ /* 0x010fe2000fffe0ff */
[----:B-1----:R-:W1:Y:S01]  /*2e60*/  LDS R0, [UR5+0x140] ;  /* 0x00014005ff007984 */ /* 0x002e620008000800 */
[----:B------:R-:W-:Y:S02]  /*2e70*/  USHF.R.U32.HI UR10, URZ, 0x4, UR10 ;  /* 0x00000004ff0a7899 */ /* 0x000fe4000801160a */
[----:B------:R-:W-:Y:S02]  /*2e80*/  USHF.R.S32.HI UR4, URZ, 0x1f, UR7 ;  /* 0x0000001fff047899 */ /* 0x000fe40008011407 */
[----:B------:R-:W-:-:S02]  /*2e90*/  USHF.R.U32.HI UR11, URZ, 0x4, UR11 ;  /* 0x00000004ff0b7899 */ /* 0x000fc4000801160b */
[----:B------:R-:W-:Y:S02]  /*2ea0*/  ULEA.HI UR4, UR4, UR7, URZ, 0x6 ;  /* 0x0000000704047291 */ /* 0x000fe4000f8f30ff */
[----:B------:R-:W-:Y:S02]  /*2eb0*/  ULOP3.LUT UR10, UR10, 0x3fff, URZ, 0xc0, !UPT ;  /* 0x00003fff0a0a7892 */ /* 0x000fe4000f8ec0ff */
[----:B------:R-:W-:Y:S02]  /*2ec0*/  USHF.R.S32.HI UR4, URZ, 0x6, UR4 ;  /* 0x00000006ff047899 */ /* 0x000fe40008011404 */
[----:B------:R-:W-:Y:S02]  /*2ed0*/  ULOP3.LUT UR11, UR11, 0x3fff, URZ, 0xc0, !UPT ;  /* 0x00003fff0b0b7892 */ /* 0x000fe4000f8ec0ff */
[----:B------:R-:W-:Y:S01]  /*2ee0*/  UISETP.LT.AND UP0, UPT, UR4, 0x1, UPT ;  /* 0x000000010400788c */ /* 0x000fe2000bf01270 */
[----:B------:R-:W-:Y:S01]  /*2ef0*/  UMOV UR22, 0x0 ;  /* 0x0000000000167882 */ /* 0x000fe20000000000 */
[----:B------:R-:W-:-:S02]  /*2f00*/  UMOV UR23, 0x8100490 ;  /* 0x0810049000177882 */ /* 0x000fc40000000000 */
[----:B------:R-:W-:Y:S02]  /*2f10*/  USEL UR9, UR4, 0x1, !UP0 ;  /* 0x0000000104097887 */ /* 0x000fe4000c000000 */
[----:B------:R-:W-:Y:S02]  /*2f20*/  ULOP3.LUT UR10, UR10, 0x10000, URZ, 0xfc, !UPT ;  /* 0x000100000a0a7892 */ /* 0x000fe4000f8efcff */
[----:B------:R-:W-:Y:S02]  /*2f30*/  ULOP3.LUT UR11, UR11, 0x10000, URZ, 0xfc, !UPT ;  /* 0x000100000b0b7892 */ /* 0x000fe4000f8efcff */
[----:B------:R-:W-:Y:S02]  /*2f40*/  UIADD3 UR9, UPT, UPT, -UR9, URZ, URZ ;  /* 0x000000ff09097290 */ /* 0x000fe4000fffe1ff */
[----:B---3--:R-:W-:Y:S01]  /*2f50*/  UISETP.GE.AND UP3, UPT, UR6, 0x1, UPT ;  /* 0x000000010600788c */ /* 0x008fe2000bf66270 */
[----:B------:R-:W-:Y:S01]  /*2f60*/  UMOV UR20, 0x0 ;  /* 0x0000000000147882 */ /* 0x000fe20000000000 */
[----:B------:R-:W-:Y:S01]  /*2f70*/  UMOV UR21, 0x8100490 ;  /* 0x0810049000157882 */ /* 0x000fe20000000000 */
[----:B------:R-:W-:Y:S01]  /*2f80*/  UMOV UR18, 0x0 ;  /* 0x0000000000127882 */ /* 0x000fe20000000000 */
[----:B------:R-:W-:Y:S01]  /*2f90*/  UMOV UR19, 0x8100490 ;  /* 0x0810049000137882 */ /* 0x000fe20000000000 */
[----:B-1----:R-:W-:-:S15]  /*2fa0*/  R2UR UR16, R0 ;  /* 0x00000000001072ca */ /* 0x002fde00000e0000 */
.L_x_60:
[----:B------:R-:W-:Y:S02]  /*2fb0*/  LEA R0, R10, UR5, 0x3 ;  /* 0x000000050a007c11 */ /* 0x000fe4000f8e18ff */
[----:B------:R-:W-:Y:S02]  /*2fc0*/  SHF.L.U32 R2, R9, 0x1f, RZ ;  /* 0x0000001f09027819 */ /* 0x000fe400000006ff */
[----:B------:R-:W-:Y:S01]  /*2fd0*/  PLOP3.LUT P0, PT, PT, PT, UP3, 0x80, 0x8 ;  /* 0x000000000008781c */ /* 0x000fe20003f0f038 */
[----:B------:R-:W-:Y:S01]  /*2fe0*/  VIADD R3, R0, 0xa0 ;  /* 0x000000a000037836 */ /* 0x000fe20000000000 */
[----:B-1----:R-:W1:Y:S02]  /*2ff0*/  SYNCS.PHASECHK.TRANS64.TRYWAIT P1, [R0+URZ+0x90], R2 ;  /* 0x00009002000075a7 */ /* 0x002e6400080211ff */
[----:B-1-3--:R-:W-:Y:S09]  /*3000*/  @!P1 BRA `(.L_x_54) ;  /* 0x0000004800549947 */ /* 0x00aff20003800000 */
.L_x_133:
[----:B------:R-:W-:Y:S01]  /*3010*/  LEA R4, R10, UR5, 0x4 ;  /* 0x000000050a047c11 */ /* 0x000fe2000f8e20ff */
[----:B------:R-:W-:Y:S01]  /*3020*/  @UP3 ULEA UR6, UR14, UR5, 0x3 ;  /* 0x000000050e063291 */ /* 0x000fe2000f8e18ff */
[----:B------:R-:W-:Y:S01]  /*3030*/  PLOP3.LUT P2, PT, PT, PT, PT, 0x80, 0x8 ;  /* 0x000000000008781c */ /* 0x000fe20003f4f070 */
[----:B------:R-:W-:Y:S01]  /*3040*/  ULEA UR7, UR15, UR5, 0x3 ;  /* 0x000000050f077291 */ /* 0x000fe2000f8e18ff */
[----:B------:R-:W-:Y:S01]  /*3050*/  PRMT R3, RZ, 0x654, R3 ;  /* 0x00000654ff037816 */ /* 0x000fe20000000003 */
[----:B------:R-:W-:Y:S01]  /*3060*/  ULEA UR8, UR15, UR16, 0x6 ;  /* 0x000000100f087291 */ /* 0x000fe2000f8e30ff */
[----:B------:R-:W2:Y:S01]  /*3070*/  LDS.128 R4, [R4+0x120] ;  /* 0x0001200004047984 */ /* 0x000ea20000000c00 */
[----:B-1----:R-:W-:Y:S02]  /*3080*/  @P0 SHF.L.U32 R2, R8, 0x1f, RZ ;  /* 0x0000001f08020819 */ /* 0x002fe400000006ff */
[----:B------:R-:W-:Y:S01]  /*3090*/  SHF.L.U32 R0, R11, 0x1f, RZ ;  /* 0x0000001f0b007819 */ /* 0x000fe200000006ff */
[----:B------:R-:W-:Y:S01]  /*30a0*/  @!PT LDS RZ, [RZ] ;  /* 0x00000000fffff984 */ /* 0x000fe20000000800 */
[----:B------:R-:W-:Y:S01]  /*30b0*/  @!PT LDS RZ, [RZ] ;  /* 0x00000000fffff984 */ /* 0x000fe20000000800 */
[----:B------:R-:W-:Y:S01]  /*30c0*/  @!PT LDS RZ, [RZ] ;  /* 0x00000000fffff984 */ /* 0x000fe20000000800 */
[----:B------:R-:W-:Y:S01]  /*30d0*/  @!PT LDS RZ, [RZ] ;  /* 0x00000000fffff984 */ /* 0x000fe20000000800 */
[----:B------:R1:W-:Y:S06]  /*30e0*/  MEMBAR.ALL.CTA ;  /* 0x0000000000007992 */ /* 0x0003ec0000008000 */
[----:B-1----:R-:W1:Y:S02]  /*30f0*/  FENCE.VIEW.ASYNC.S ;  /* 0x00000000000073c6 */ /* 0x002e640000000000 */
[----:B-1----:R1:W-:Y:S01]  /*3100*/  SYNCS.ARRIVE.TRANS64.RED.A1T0 RZ, [R3+URZ], RZ ;  /* 0x000000ff03ff79a7 */ /* 0x0023e200081004ff */
[----:B------:R1:W3:Y:S01]  /*3110*/  @P0 SYNCS.PHASECHK.TRANS64.TRYWAIT P2, [UR6], R2 ;  /* 0x00000002ff0005a7 */ /* 0x0002e20008041106 */
[----:B--2---:R-:W-:Y:S01]  /*3120*/  LOP3.LUT P1, RZ, R6, 0x1, RZ, 0xc0, !PT ;  /* 0x0000000106ff7812 */ /* 0x004fe2000782c0ff */
[----:B------:R-:W2:Y:S02]  /*3130*/  SYNCS.PHASECHK.TRANS64.TRYWAIT P0, [UR7+0xd0], R0 ;  /* 0x0000d000ff0075a7 */ /* 0x000ea40008001107 */
[----:B-123--:R-:W-:Y:S10]  /*3140*/  @!P0 BRA `(.L_x_55) ;  /* 0x0000004800188947 */ /* 0x00eff40003800000 */
.L_x_135:
[----:B------:R-:W-:Y:S01]  /*3150*/  IADD3 R10, PT, PT, R10, 0x1, RZ ;  /* 0x000000010a0a7810 */ /* 0x000fe20007ffe0ff */
[----:B------:R-:W-:Y:S06]  /*3160*/  BRA.U !UP3, `(.L_x_56) ;  /* 0x000000010bc07547 */ /* 0x000fec000b800000 */
[----:B------:R-:W-:Y:S01]  /*3170*/  UPLOP3.LUT UP4, UPT, UPT, UPT, UPT, 0x40, 0x4 ;  /* 0x000000000004789c */ /* 0x000fe20003f8e870 */
[----:B------:R-:W-:Y:S01]  /*3180*/  UMOV UR13, UR9 ;  /* 0x00000009000d7c82 */ /* 0x000fe20008000000 */
[----:B------:R-:W-:Y:S01]  /*3190*/  UMOV UR12, UR4 ;  /* 0x00000004000c7c82 */ /* 0x000fe20008000000 */
[----:B------:R-:W-:-:S08]  /*31a0*/  UMOV UR17, UR14 ;  /* 0x0000000e00117c82 */ /* 0x000fd00008000000 */
.L_x_59:
[----:B------:R-:W-:Y:S02]  /*31b0*/  UIADD3 UR13, UPT, UPT, UR13, 0x1, URZ ;  /* 0x000000010d0d7890 */ /* 0x000fe4000fffe0ff */
[----:B--2---:R-:W-:Y:S02]  /*31c0*/  ULEA UR6, UR17, UR5, 0x3 ;  /* 0x0000000511067291 */ /* 0x004fe4000f8e18ff */
[----:B------:R-:W-:Y:S01]  /*31d0*/  UISETP.NE.AND UP0, UPT, UR13, URZ, UPT ;  /* 0x000000ff0d00728c */ /* 0x000fe2000bf05270 */
[----:B---3--:R-:W-:Y:S10]  /*31e0*/  @P2 BRA `(.L_x_57) ;  /* 0x00000000000c2947 */ /* 0x008ff40003800000 */
[----:B-1----:R-:W-:Y:S04]  /*31f0*/  SHF.L.U32 R2, R8, 0x1f, RZ ;  /* 0x0000001f08027819 */ /* 0x002fe800000006ff */
[----:B------:R-:W1:Y:S02]  /*3200*/  SYNCS.PHASECHK.TRANS64.TRYWAIT P0, [UR6], R2 ;  /* 0x00000002ff0075a7 */ /* 0x000e640008001106 */
[----:B-1----:R-:W-:Y:S05]  /*3210*/  @!P0 BRA `(.L_x_58) ;  /* 0x0000004400fc8947 */ /* 0x002fea0003800000 */
.L_x_57:
[----:B------:R-:W-:Y:S01]  /*3220*/  UISETP.NE.AND UP1, UPT, UR12, 0x1, UPT ;  /* 0x000000010c00788c */ /* 0x000fe2000bf25270 */
[----:B------:R-:W-:Y:S01]  /*3230*/  PLOP3.LUT P2, PT, PT, PT, PT, 0x80, 0x8 ;  /* 0x000000000008781c */ /* 0x000fe20003f4f070 */
[----:B------:R-:W-:Y:S02]  /*3240*/  UIADD3 UR14, UPT, UPT, UR17, 0x1, URZ ;  /* 0x00000001110e7890 */ /* 0x000fe4000fffe0ff */
[----:B------:R-:W-:Y:S02]  /*3250*/  ULEA UR28, UR17, UR11, 0x9 ;  /* 0x0000000b111c7291 */ /* 0x000fe4000f8e48ff */
[----:B------:R-:W-:Y:S01]  /*3260*/  UISETP.NE.AND UP2, UPT, UR14, 0x5, UPT ;  /* 0x000000050e00788c */ /* 0x000fe2000bf45270 */
[----:B------:R-:W-:Y:S01]  /*3270*/  PLOP3.LUT P0, PT, PT, PT, UP1, 0x80, 0x8 ;  /* 0x000000000008781c */ /* 0x000fe20003f0f018 */
[----:B------:R-:W-:Y:S02]  /*3280*/  UIADD3 UR40, UPT, UPT, UR28, 0x2, URZ ;  /* 0x000000021c287890 */ /* 0x000fe4000fffe0ff */
[----:B------:R-:W-:Y:S02]  /*3290*/  USEL UR27, URZ, 0x1, UP2 ;  /* 0x00000001ff1b7887 */ /* 0x000fe40009000000 */
[----:B------:R-:W-:Y:S02]  /*32a0*/  USEL UR14, UR14, URZ, UP2 ;  /* 0x000000ff0e0e7287 */ /* 0x000fe40009000000 */
[----:B------:R-:W-:Y:S02]  /*32b0*/  UIADD3 UR36, UPT, UPT, UR28, 0x4, URZ ;  /* 0x000000041c247890 */ /* 0x000fe4000fffe0ff */
[----:B------:R-:W-:Y:S01]  /*32c0*/  @UP1 ULEA UR26, UR14, UR5, 0x3 ;  /* 0x000000050e1a1291 */ /* 0x000fe2000f8e18ff */
[----:B------:R-:W-:Y:S01]  /*32d0*/  LOP3.LUT R8, R8, UR27, RZ, 0x3c, !PT ;  /* 0x0000001b08087c12 */ /* 0x000fe2000f8e3cff */
[----:B------:R-:W-:Y:S02]  /*32e0*/  UIADD3 UR32, UPT, UPT, UR28, 0x6, URZ ;  /* 0x000000061c207890 */ /* 0x000fe4000fffe0ff */
[----:B------:R-:W-:Y:S01]  /*32f0*/  UIADD3 UR6, UPT, UPT, UR6, 0x28, URZ ;  /* 0x0000002806067890 */ /* 0x000fe2000fffe0ff */
[----:B-1----:R-:W-:Y:S01]  /*3300*/  @P0 SHF.L.U32 R0, R8, 0x1f, RZ ;  /* 0x0000001f08000819 */ /* 0x002fe200000006ff */
[----:B------:R-:W-:Y:S01]  /*3310*/  UIADD3 UR12, UPT, UPT, UR12, -0x1, URZ ;  /* 0xffffffff0c0c7890 */ /* 0x000fe2000fffe0ff */
[----:B------:R-:W-:Y:S02]  /*3320*/  UMOV UR29, 0x40004040 ;  /* 0x40004040001d7882 */ /* 0x000fe40000000000 */
[----:B------:R2:W3:Y:S01]  /*3330*/  @P0 SYNCS.PHASECHK.TRANS64.TRYWAIT P2, [UR26], R0 ;  /* 0x00000000ff0005a7 */ /* 0x0004e2000804111a */
[----:B------:R-:W-:Y:S01]  /*3340*/  ULEA UR26, UR17, UR10, 0xa ;  /* 0x0000000a111a7291 */ /* 0x000fe2000f8e50ff */
[----:B------:R-:W-:Y:S01]  /*3350*/  UMOV UR27, 0x40004040 ;  /* 0x40004040001b7882 */ /* 0x000fe20000000000 */
[----:B------:R-:W-:Y:S02]  /*3360*/  UMOV UR41, 0x40004040 ;  /* 0x4000404000297882 */ /* 0x000fe40000000000 */
[----:B------:R-:W-:Y:S02]  /*3370*/  UIADD3 UR38, UPT, UPT, UR26, 0x2, URZ ;  /* 0x000000021a267890 */ /* 0x000fe4000fffe0ff */
[----:B------:R-:W-:Y:S02]  /*3380*/  UIADD3 UR34, UPT, UPT, UR26, 0x4, URZ ;  /* 0x000000041a227890 */ /* 0x000fe4000fffe0ff */
[----:B------:R-:W-:Y:S01]  /*3390*/  UIADD3 UR30, UPT, UPT, UR26, 0x6, URZ ;  /* 0x000000061a1e7890 */ /* 0x000fe2000fffe0ff */
[----:B------:R2:W-:Y:S01]  /*33a0*/  UTCHMMA gdesc[UR26], gdesc[UR28], tmem[UR8], tmem[UR24], idesc[UR25], UP4 ;  /* 0x00ff181c1a0075ea */ /* 0x0005e2000a000008 */
[----:B------:R-:W-:Y:S01]  /*33b0*/  UPLOP3.LUT UP4, UPT, UPT, UPT, UPT, 0x80, 0x8 ;  /* 0x000000000008789c */ /* 0x000fe20003f8f070 */
[----:B------:R-:W-:Y:S01]  /*33c0*/  UMOV UR39, 0x40004040 ;  /* 0x4000404000277882 */ /* 0x000fe20000000000 */
[----:B------:R-:W-:Y:S01]  /*33d0*/  UMOV UR37, 0x40004040 ;  /* 0x4000404000257882 */ /* 0x000fe20000000000 */
[----:B------:R2:W-:Y:S01]  /*33e0*/  UTCHMMA gdesc[UR38], gdesc[UR40], tmem[UR8], tmem[UR22], idesc[UR23], UPT ;  /* 0x00ff1628260075ea */ /* 0x0005e2000b800008 */
[----:B------:R-:W-:Y:S01]  /*33f0*/  UMOV UR35, 0x40004040 ;  /* 0x4000404000237882 */ /* 0x000fe20000000000 */
[----:B------:R-:W-:Y:S01]  /*3400*/  UMOV UR33, 0x40004040 ;  /* 0x4000404000217882 */ /* 0x000fe20000000000 */
[----:B------:R-:W-:Y:S01]  /*3410*/  UMOV UR31, 0x40004040 ;  /* 0x40004040001f7882 */ /* 0x000fe20000000000 */
[----:B------:R2:W-:Y:S01]  /*3420*/  UTCHMMA gdesc[UR34], gdesc[UR36], tmem[UR8], tmem[UR20], idesc[UR21], UPT ;  /* 0x00ff1424220075ea */ /* 0x0005e2000b800008 */
[----:B------:R2:W-:Y:S01]  /*3430*/  UTCHMMA gdesc[UR30], gdesc[UR32], tmem[UR8], tmem[UR18], idesc[UR19], UPT ;  /* 0x00ff12201e0075ea */ /* 0x0005e2000b800008 */
[----:B------:R2:W-:Y:S01]  /*3440*/  UTCBAR [UR6], URZ ;  /* 0x000000ff060073e9 */ /* 0x0005e200080000ff */
[----:B------:R-:W-:Y:S01]  /*3450*/  UMOV UR17, UR14 ;  /* 0x0000000e00117c82 */ /* 0x000fe20008000000 */
[----:B------:R-:W-:Y:S05]  /*3460*/  BRA.U UP0, `(.L_x_59) ;  /* 0xfffffffd00507547 */ /* 0x000fea000b83ffff */
.L_x_56:
[----:B------:R-:W-:Y:S01]  /*3470*/  UIADD3 UR15, UPT, UPT, UR15, 0x1, URZ ;  /* 0x000000010f0f7890 */ /* 0x000fe2000fffe0ff */
[C---:B------:R-:W-:Y:S01]  /*3480*/  ISETP.NE.AND P0, PT, R10.reuse, 0x2, PT ;  /* 0x000000020a00780c */ /* 0x040fe20003f05270 */
[----:B------:R-:W-:Y:S02]  /*3490*/  UIADD3 UR7, UPT, UPT, UR7, 0xb0, URZ ;  /* 0x000000b007077890 */ /* 0x000fe4000fffe0ff */
[----:B------:R-:W-:Y:S01]  /*34a0*/  UISETP.NE.AND UP0, UPT, UR15, 0x4, UPT ;  /* 0x000000040f00788c */ /* 0x000fe2000bf05270 */
[----:B-12---:R-:W-:Y:S02]  /*34b0*/  SEL R0, RZ, 0x1, P0 ;  /* 0x00000001ff007807 */ /* 0x006fe40000000000 */
[----:B------:R-:W-:Y:S01]  /*34c0*/  SEL R10, R10, RZ, P0 ;  /* 0x000000ff0a0a7207 */ /* 0x000fe20000000000 */
[----:B------:R-:W-:Y:S01]  /*34d0*/  USEL UR6, URZ, 0x1, UP0 ;  /* 0x00000001ff067887 */ /* 0x000fe20008000000 */
[----:B------:R-:W-:Y:S01]  /*34e0*/  LOP3.LUT R9, R9, R0, RZ, 0x3c, !PT ;  /* 0x0000000009097212 */ /* 0x000fe200078e3cff */
[----:B------:R-:W-:Y:S01]  /*34f0*/  USEL UR15, UR15, URZ, UP0 ;  /* 0x000000ff0f0f7287 */ /* 0x000fe20008000000 */
[----:B------:R1:W-:Y:S03]  /*3500*/  UTCBAR [UR7], URZ ;  /* 0x000000ff070073e9 */ /* 0x0003e600080000ff */
[----:B------:R-:W-:Y:S01]  /*3510*/  LOP3.LUT R11, R11, UR6, RZ, 0x3c, !PT ;  /* 0x000000060b0b7c12 */ /* 0x000fe2000f8e3cff */
[----:B------:R-:W-:Y:S07]  /*3520*/  @P1 BRA `(.L_x_60) ;  /* 0xfffffff800a01947 */ /* 0x000fee000383ffff */
[----:B------:R-:W2:Y:S01]  /*3530*/  S2UR UR4, SR_CgaCtaId ;  /* 0x00000000000479c3 */ /* 0x000ea20000008800 */
[----:B------:R-:W-:Y:S01]  /*3540*/  ELECT P0, URZ, PT ;  /* 0x0000000000ff782f */ /* 0x000fe20003800000 */
[----:B------:R-:W-:Y:S01]  /*3550*/  IMAD.MOV.U32 R0, RZ, RZ, 0x1 ;  /* 0x00000001ff007424 */ /* 0x000fe200078e00ff */
[----:B------:R-:W-:Y:S01]  /*3560*/  UIADD3 UR5, UPT, UPT, UR5, 0xd0, URZ ;  /* 0x000000d005057890 */ /* 0x000fe2000fffe0ff */
[----:B------:R-:W-:Y:S01]  /*3570*/  SHF.L.U32 R2, R11, 0x1f, RZ ;  /* 0x0000001f0b027819 */ /* 0x000fe200000006ff */
[----:B------:R-:W-:-:S03]  /*3580*/  UMOV UR6, 0x40 ;  /* 0x0000004000067882 */ /* 0x000fc60000000000 */
[----:B------:R-:W-:Y:S01]  /*3590*/  UVIRTCOUNT.DEALLOC.SMPOOL 0x80 ;  /* 0x000000800000784c */ /* 0x000fe20000000000 */
[----:B--2---:R-:W-:Y:S02]  /*35a0*/  ULEA UR4, UR4, UR6, 0x18 ;  /* 0x0000000604047291 */ /* 0x004fe4000f8ec0ff */
[----:B------:R-:W-:-:S07]  /*35b0*/  ULEA UR6, UR15, UR5, 0x3 ;  /* 0x000000050f067291 */ /* 0x000fce000f8e18ff */
[----:B------:R2:W-:Y:S02]  /*35c0*/  @P0 STS.U8 [UR4+0x1c], R0 ;  /* 0x00001c00ff000988 */ /* 0x0005e40008000004 */
[----:B------:R-:W4:Y:S02]  /*35d0*/  SYNCS.PHASECHK.TRANS64.TRYWAIT P0, [UR6], R2 ;  /* 0x00000002ff0075a7 */ /* 0x000f240008001106 */
[----:B--2-4-:R-:W-:Y:S05]  /*35e0*/  @!P0 BRA `(.L_x_61) ;  /* 0x0000004400208947 */ /* 0x014fea0003800000 */
.L_x_138:
[----:B-1----:R-:W-:-:S04]  /*35f0*/  UIADD3 UR7, UPT, UPT, UR15, 0x1, URZ ;  /* 0x000000010f077890 */ /* 0x002fc8000fffe0ff */
[----:B------:R-:W-:-:S04]  /*3600*/  UISETP.NE.AND UP0, UPT, UR7, 0x4, UPT ;  /* 0x000000040700788c */ /* 0x000fc8000bf05270 */
[----:B------:R-:W-:Y:S02]  /*3610*/  USEL UR8, URZ, 0x1, UP0 ;  /* 0x00000001ff087887 */ /* 0x000fe40008000000 */
[----:B------:R-:W-:-:S04]  /*3620*/  USEL UR7, UR7, URZ, UP0 ;  /* 0x000000ff07077287 */ /* 0x000fc80008000000 */
[----:B------:R-:W-:Y:S01]  /*3630*/  ULEA UR6, UR7, UR5, 0x3 ;  /* 0x0000000507067291 */ /* 0x000fe2000f8e18ff */
[----:B--2---:R-:W-:-:S04]  /*3640*/  LOP3.LUT R2, R11, UR8, RZ, 0x3c, !PT ;  /* 0x000000080b027c12 */ /* 0x004fc8000f8e3cff */
[----:B------:R-:W-:-:S04]  /*3650*/  SHF.L.U32 R3, R2, 0x1f, RZ ;  /* 0x0000001f02037819 */ /* 0x000fc800000006ff */
[----:B------:R-:W1:Y:S02]  /*3660*/  SYNCS.PHASECHK.TRANS64.TRYWAIT P0, [UR6], R3 ;  /* 0x00000003ff0075a7 */ /* 0x000e640008001106 */
[----:B-1----:R-:W-:Y:S05]  /*3670*/  @!P0 BRA `(.L_x_62) ;  /* 0x0000004400148947 */ /* 0x002fea0003800000 */
.L_x_140:
        /* <DEDUP_REMOVED lines=9> */
.L_x_142:
[----:B------:R-:W-:-:S04]  /*3710*/  UIADD3 UR7, UPT, UPT, UR7, 0x1, URZ ;  /* 0x0000000107077890 */ /* 0x000fc8000fffe0ff */
[----:B------:R-:W-:-:S04]  /*3720*/  UISETP.NE.AND UP0, UPT, UR7, 0x4, UPT ;  /* 0x000000040700788c */ /* 0x000fc8000bf05270 */
[----:B------:R-:W-:Y:S02]  /*3730*/  USEL UR6, URZ, 0x1, UP0 ;  /* 0x00000001ff067887 */ /* 0x000fe40008000000 */
[----:B------:R-:W-:-:S04]  /*3740*/  USEL UR7, UR7, URZ, UP0 ;  /* 0x000000ff07077287 */ /* 0x000fc80008000000 */
[----:B------:R-:W-:Y:S01]  /*3750*/  ULEA UR7, UR7, UR5, 0x3 ;  /* 0x0000000507077291 */ /* 0x000fe2000f8e18ff */
[----:B------:R-:W-:-:S04]  /*3760*/  LOP3.LUT R2, R2, UR6, RZ, 0x3c, !PT ;  /* 0x0000000602027c12 */ /* 0x000fc8000f8e3cff */
[----:B------:R-:W-:-:S04]  /*3770*/  SHF.L.U32 R2, R2, 0x1f, RZ ;  /* 0x0000001f02027819 */ /* 0x000fc800000006ff */
[----:B------:R-:W2:Y:S02]  /*3780*/  SYNCS.PHASECHK.TRANS64.TRYWAIT P0, [UR7], R2 ;  /* 0x00000002ff0075a7 */ /* 0x000ea40008001107 */
[----:B--2---:R-:W-:Y:S05]  /*3790*/  @!P0 BRA `(.L_x_64) ;  /* 0x0000004000fc8947 */ /* 0x004fea0003800000 */
.L_x_144:
[----:B------:R-:W-:Y:S01]  /*37a0*/  NOP ;  /* 0x0000000000007918 */ /* 0x000fe20000000000 */
[----:B-1----:R-:W1:Y:S01]  /*37b0*/  LDS R0, [UR4+0x14] ;  /* 0x00001404ff007984 */ /* 0x002e620008000800 */
[----:B------:R-:W-:Y:S01]  /*37c0*/  ULOP3.LUT UR6, UR16, 0xffff, URZ, 0xc0, !UPT ;  /* 0x0000ffff10067892 */ /* 0x000fe2000f8ec0ff */
[----:B------:R-:W-:Y:S01]  /*37d0*/  UMOV UR8, 0xffff ;  /* 0x0000ffff00087882 */ /* 0x000fe20000000000 */
[----:B------:R-:W-:Y:S02]  /*37e0*/  UMOV UR5, 0x1 ;  /* 0x0000000100057882 */ /* 0x000fe40000000000 */
[----:B------:R-:W-:-:S04]  /*37f0*/  USHF.R.U32.HI UR6, URZ, 0x5, UR6 ;  /* 0x00000005ff067899 */ /* 0x000fc80008011606 */
[----:B------:R-:W-:Y:S02]  /*3800*/  USHF.L.U32 UR8, UR8, UR6, URZ ;  /* 0x0000000608087299 */ /* 0x000fe400080006ff */
[----:B------:R-:W-:-:S04]  /*3810*/  USHF.L.U32 UR5, UR5, UR6, URZ ;  /* 0x0000000605057299 */ /* 0x000fc800080006ff */
[----:B-1----:R-:W-:-:S04]  /*3820*/  LOP3.LUT R0, R0, UR8, RZ, 0xc0, !PT ;  /* 0x0000000800007c12 */ /* 0x002fc8000f8ec0ff */
[----:B------:R-:W-:-:S13]  /*3830*/  ISETP.NE.AND P0, PT, R0, UR8, PT ;  /* 0x0000000800007c0c */ /* 0x000fda000bf05270 */
[----:B------:R-:W-:Y:S05]  /*3840*/  @P0 BRA `(.L_x_65) ;  /* 0x0000000000580947 */ /* 0x000fea0003800000 */
[----:B------:R-:W1:Y:S02]  /*3850*/  LDS R0, [UR4+0x18] ;  /* 0x00001804ff007984 */ /* 0x000e640008000800 */
[----:B-1----:R-:W-:-:S04]  /*3860*/  LOP3.LUT R0, R0, UR5, RZ, 0xc0, !PT ;  /* 0x0000000500007c12 */ /* 0x002fc8000f8ec0ff */
[----:B------:R-:W-:-:S13]  /*3870*/  ISETP.NE.AND P0, PT, R0, UR5, PT ;  /* 0x0000000500007c0c */ /* 0x000fda000bf05270 */
[----:B------:R-:W-:Y:S05]  /*3880*/  @P0 BRA `(.L_x_66) ;  /* 0x00000000003c0947 */ /* 0x000fea0003800000 */
[----:B------:R-:W1:Y:S01]  /*3890*/  S2R R2, SR_LANEID ;  /* 0x0000000000027919 */ /* 0x000e620000000000 */
[----:B------:R-:W-:Y:S01]  /*38a0*/  ULOP3.LUT UR8, URZ, UR8, URZ, 0x33, !UPT ;  /* 0x00000008ff087292 */ /* 0x000fe2000f8e33ff */
[----:B------:R-:W-:Y:S02]  /*38b0*/  VOTEU.ANY UR7, UPT, PT ;  /* 0x0000000000077886 */ /* 0x000fe400038e0100 */
[----:B------:R-:W-:-:S03]  /*38c0*/  UFLO.U32 UR7, UR7 ;  /* 0x00000007000772bd */ /* 0x000fc600080e0000 */
[----:B------:R-:W-:-:S04]  /*38d0*/  IMAD.U32 R0, RZ, RZ, UR8 ;  /* 0x00000008ff007e24 */ /* 0x000fc8000f8e00ff */
[----:B------:R2:W4:Y:S02]  /*38e0*/  REDUX UR6, R0 ;  /* 0x00000000000673c4 */ /* 0x0005240000000000 */
[----:B------:R1:W-:Y:S02]  /*38f0*/  UTCATOMSWS.AND URZ, UR8 ;  /* 0x0000000800ff79e3 */ /* 0x0003e40008000000 */
[----:B-1----:R-:W-:Y:S02]  /*3900*/  ISETP.EQ.U32.AND P0, PT, R2, UR7, PT ;  /* 0x0000000702007c0c */ /* 0x002fe4000bf02070 */
[----:B--2---:R-:W-:Y:S02]  /*3910*/  LOP3.LUT R0, RZ, UR5, RZ, 0x33, !PT ;  /* 0x00000005ff007c12 */ /* 0x004fe4000f8e33ff */
[----:B----4-:R-:W-:Y:S02]  /*3920*/  MOV R2, UR6 ;  /* 0x0000000600027c02 */ /* 0x010fe40008000f00 */
[----:B------:R-:W1:Y:S07]  /*3930*/  REDUX UR5, R0 ;  /* 0x00000000000573c4 */ /* 0x000e6e0000000000 */
[----:B------:R2:W-:Y:S01]  /*3940*/  @P0 ATOMS.AND RZ, [UR4+0x14], R2 ;  /* 0x00001402ffff098c */ /* 0x0005e2000a800004 */
[----:B-1----:R-:W-:-:S05]  /*3950*/  IMAD.U32 R0, RZ, RZ, UR5 ;  /* 0x00000005ff007e24 */ /* 0x002fca000f8e00ff */
[----:B------:R2:W-:Y:S01]  /*3960*/  @P0 ATOMS.AND RZ, [UR4+0x18], R0 ;  /* 0x00001800ffff098c */ /* 0x0005e2000a800004 */
[----:B------:R-:W-:Y:S05]  /*3970*/  BRA `(.L_x_67) ;  /* 0x0000000000147947 */ /* 0x000fea0003800000 */
.L_x_66:
[----:B------:R-:W-:Y:S02]  /*3980*/  MOV R2, 0x39a0 ;  /* 0x000039a000027802 */ /* 0x000fe40000000f00 */
[----:B---3-5:R-:W-:Y:S05]  /*3990*/  CALL.REL.NOINC `($__internal_0_$__cuda_sm10x_tcgen05_guardrail_trap_col_being_dealloced_not_returned_by_alloc) ;  /* 0x0000004400707944 */ /* 0x028fea0003c00000 */
[----:B------:R-:W-:Y:S05]  /*39a0*/  BRA `(.L_x_67) ;  /* 0x0000000000087947 */ /* 0x000fea0003800000 */
.L_x_65:
[----:B------:R-:W-:Y:S02]  /*39b0*/  MOV R2, 0x39d0 ;  /* 0x000039d000027802 */ /* 0x000fe40000000f00 */
[----:B---3-5:R-:W-:Y:S05]  /*39c0*/  CALL.REL.NOINC `($__internal_2_$__cuda_sm10x_tcgen05_guardrail_trap_unallocated_columns_being_dealloced) ;  /* 0x00000044007c7944 */ /* 0x028fea0003c00000 */
.L_x_67:
[----:B------:R-:W-:Y:S01]  /*39d0*/  NOP ;  /* 0x0000000000007918 */ /* 0x000fe20000000000 */
[----:B------:R-:W-:Y:S05]  /*39e0*/  EXIT ;  /* 0x000000000000794d */ /* 0x000fea0003800000 */
.L_x_49:
[----:B------:R-:W-:-:S09]  /*39f0*/  UISETP.NE.OR UP2, UPT, UR8, 0x3, !UP2 ;  /* 0x000000030800788c */ /* 0x000fd2000d745670 */
[----:B------:R-:W-:Y:S05]  /*3a00*/  BRA.U UP2, `(.L_x_68) ;  /* 0x0000000d02b07547 */ /* 0x000fea000b800000 */
[----:B------:R-:W1:Y:S01]  /*3a10*/  LDC R0, c[0x0][0xb30] ;  /* 0x0002cc00ff007b82 */ /* 0x000e620000000800 */
[----:B------:R-:W2:Y:S01]  /*3a20*/  LDCU.64 UR8, c[0x0][0x888] ;  /* 0x00011100ff0877ac */ /* 0x000ea20008000a00 */
[----:B------:R-:W-:Y:S02]  /*3a30*/  HFMA2 R27, -RZ, RZ, 0, 0 ;  /* 0x00000000ff1b7431 */ /* 0x000fe400000001ff */
[----:B------:R-:W-:Y:S01]  /*3a40*/  IMAD.MOV.U32 R29, RZ, RZ, 0x1 ;  /* 0x00000001ff1d7424 */ /* 0x000fe200078e00ff */
[----:B------:R-:W-:Y:S01]  /*3a50*/  MOV R25, 0x2000 ;  /* 0x0000200000197802 */ /* 0x000fe20000000f00 */
[----:B------:R-:W4:Y:S01]  /*3a60*/  LDCU.64 UR4, c[0x0][0x890] ;  /* 0x00011200ff0477ac */ /* 0x000f220008000a00 */
[----:B------:R-:W-:Y:S01]  /*3a70*/  IMAD.MOV.U32 R28, RZ, RZ, RZ ;  /* 0x000000ffff1c7224 */ /* 0x000fe200078e00ff */
[----:B------:R-:W3:Y:S01]  /*3a80*/  LDC R24, c[0x0][0x370] ;  /* 0x0000dc00ff187b82 */ /* 0x000ee20000000800 */
[----:B------:R-:W-:Y:S01]  /*3a90*/  UMOV UR7, 0x400 ;  /* 0x0000040000077882 */ /* 0x000fe20000000000 */
[----:B------:R-:W-:-:S02]  /*3aa0*/  UPLOP3.LUT UP1, UPT, UPT, UPT, UPT, 0x40, 0x4 ;  /* 0x000000000004789c */ /* 0x000fc40003f2e870 */
[----:B------:R-:W-:Y:S01]  /*3ab0*/  ULEA UR7, UR37, UR7, 0x18 ;  /* 0x0000000725077291 */ /* 0x000fe2000f8ec0ff */
[----:B------:R-:W-:-:S03]  /*3ac0*/  UMOV UR13, URZ ;  /* 0x000000ff000d7c82 */ /* 0x000fc60008000000 */
[----:B------:R-:W3:Y:S01]  /*3ad0*/  LDC R3, c[0x0][0xb0c] ;  /* 0x0002c300ff037b82 */ /* 0x000ee20000000800 */
[----:B--2---:R-:W-:Y:S02]  /*3ae0*/  UISETP.NE.U32.AND UP3, UPT, UR8, URZ, UPT ;  /* 0x000000ff0800728c */ /* 0x004fe4000bf65070 */
[----:B----4-:R-:W-:-:S05]  /*3af0*/  UISETP.NE.U32.AND UP4, UPT, UR4, URZ, UPT ;  /* 0x000000ff0400728c */ /* 0x010fca000bf85070 */
[----:B------:R-:W2:Y:S01]  /*3b00*/  LDC R18, c[0x0][0xb20] ;  /* 0x0002c800ff127b82 */ /* 0x000ea20000000800 */
[----:B-1----:R-:W-:Y:S01]  /*3b10*/  ISETP.NE.AND P1, PT, R0, 0x1, PT ;  /* 0x000000010000780c */ /* 0x002fe20003f25270 */
[----:B------:R-:W-:Y:S02]  /*3b20*/  UISETP.NE.AND.EX UP3, UPT, UR9, URZ, UPT, UP3 ;  /* 0x000000ff0900728c */ /* 0x000fe4000bf65330 */
[----:B------:R-:W-:-:S04]  /*3b30*/  UISETP.NE.AND.EX UP4, UPT, UR5, URZ, UPT, UP4 ;  /* 0x000000ff0500728c */ /* 0x000fc8000bf85340 */
[----:B------:R-:W1:Y:S08]  /*3b40*/  LDC.64 R30, c[0x0][0x348] ;  /* 0x0000d200ff1e7b82 */ /* 0x000e700000000a00 */
[----:B------:R-:W4:Y:S08]  /*3b50*/  LDC.64 R16, c[0x0][0xb10] ;  /* 0x0002c400ff107b82 */ /* 0x000f300000000a00 */
[----:B------:R-:W1:Y:S08]  /*3b60*/  LDC.64 R6, c[0x0][0xb18] ;  /* 0x0002c600ff067b82 */ /* 0x000e700000000a00 */
[----:B------:R-:W1:Y:S08]  /*3b70*/  LDC.64 R4, c[0x0][0xb28] ;  /* 0x0002ca00ff047b82 */ /* 0x000e700000000a00 */
[----:B--23--:R-:W1:Y:S02]  /*3b80*/  LDC R19, c[0x0][0x374] ;  /* 0x0000dd00ff137b82 */ /* 0x00ce640000000800 */
.L_x_77:
[C---:B------:R-:W-:Y:S02]  /*3b90*/  LEA R0, R28.reuse, UR7, 0x3 ;  /* 0x000000071c007c11 */ /* 0x040fe4000f8e18ff */
[----:B------:R-:W-:Y:S02]  /*3ba0*/  SHF.L.U32 R2, R27, 0x1f, RZ ;  /* 0x0000001f1b027819 */ /* 0x000fe400000006ff */
[----:B------:R-:W-:Y:S02]  /*3bb0*/  LEA R20, R28, UR7, 0x4 ;  /* 0x000000071c147c11 */ /* 0x000fe4000f8e20ff */
[----:B--2---:R-:W2:Y:S02]  /*3bc0*/  SYNCS.PHASECHK.TRANS64.TRYWAIT P0, [R0+URZ+0x90], R2 ;  /* 0x00009002000075a7 */ /* 0x004ea400080011ff */
[----:B--2---:R-:W-:Y:S05]  /*3bd0*/  @!P0 BRA `(.L_x_69) ;  /* 0x0000004000048947 */ /* 0x004fea0003800000 */
.L_x_145:
[----:B------:R-:W-:Y:S01]  /*3be0*/  ISETP.GE.AND P0, PT, R40, 0x1, PT ;  /* 0x000000012800780c */ /* 0x000fe20003f06270 */
[----:B------:R-:W3:Y:S01]  /*3bf0*/  LDS.128 R20, [R20+0x120] ;  /* 0x0001200014147984 */ /* 0x000ee20000000c00 */
[----:B--2---:R-:W-:Y:S01]  /*3c00*/  VIADD R0, R0, 0xa0 ;  /* 0x000000a000007836 */ /* 0x004fe20000000000 */
[----:B------:R-:W-:Y:S01]  /*3c10*/  @!PT LDS RZ, [RZ] ;  /* 0x00000000fffff984 */ /* 0x000fe20000000800 */
[----:B------:R-:W-:Y:S01]  /*3c20*/  @!PT LDS RZ, [RZ] ;  /* 0x00000000fffff984 */ /* 0x000fe20000000800 */
[----:B------:R-:W-:Y:S01]  /*3c30*/  @!PT LDS RZ, [RZ] ;  /* 0x00000000fffff984 */ /* 0x000fe20000000800 */
[----:B------:R-:W-:Y:S01]  /*3c40*/  @!PT LDS RZ, [RZ] ;  /* 0x00000000fffff984 */ /* 0x000fe20000000800 */
[----:B------:R2:W-:Y:S06]  /*3c50*/  MEMBAR.ALL.CTA ;  /* 0x0000000000007992 */ /* 0x0005ec0000008000 */
[----:B--2---:R-:W2:Y:S01]  /*3c60*/  FENCE.VIEW.ASYNC.S ;  /* 0x00000000000073c6 */ /* 0x004ea20000000000 */
[----:B------:R-:W-:Y:S04]  /*3c70*/  PRMT R0, RZ, 0x654, R0 ;  /* 0x00000654ff007816 */ /* 0x000fe80000000000 */
[----:B--2---:R2:W-:Y:S01]  /*3c80*/  SYNCS.ARRIVE.TRANS64.RED.A1T0 RZ, [R0+URZ], RZ ;  /* 0x000000ff00ff79a7 */ /* 0x0045e200081004ff */
[----:B---3--:R-:W-:Y:S11]  /*3c90*/  LOP3.LUT P3, RZ, R22, 0x1, RZ, 0xc0, !PT ;  /* 0x0000000116ff7812 */ /* 0x008ff6000786c0ff */
[----:B------:R-:W-:Y:S02]  /*3ca0*/  @!UPT UIADD3 URZ, UPT, UPT, URZ, URZ, URZ ;  /* 0x000000fffffff290 */ /* 0x000fe4000fffe0ff */
[----:B------:R-:W-:Y:S02]  /*3cb0*/  @P3 MOV R11, R20 ;  /* 0x00000014000b3202 */ /* 0x000fe40000000f00 */
[----:B------:R-:W-:Y:S01]  /*3cc0*/  @P3 LOP3.LUT R10, R21, 0xffff, RZ, 0xc0, !PT ;  /* 0x0000ffff150a3812 */ /* 0x000fe200078ec0ff */
[----:B--2---:R-:W-:Y:S06]  /*3cd0*/  @!P0 BRA `(.L_x_70) ;  /* 0x0000000000a48947 */ /* 0x004fec0003800000 */
[-C--:B-1----:R-:W-:Y:S01]  /*3ce0*/  IMAD.HI.U32 R0, R19, R7.reuse, RZ ;  /* 0x0000000713007227 */ /* 0x082fe200078e00ff */
[----:B------:R-:W-:Y:S02]  /*3cf0*/  ISETP.NE.AND P0, PT, R6, 0x1, PT ;  /* 0x000000010600780c */ /* 0x000fe40003f05270 */
[----:B------:R-:W-:Y:S01]  /*3d00*/  ISETP.NE.AND P2, PT, R40, 0x1, PT ;  /* 0x000000012800780c */ /* 0x000fe20003f45270 */
[----:B----4-:R-:W-:Y:S01]  /*3d10*/  IMAD.HI.U32 R9, R24, R16, RZ ;  /* 0x0000001018097227 */ /* 0x010fe200078e00ff */
[----:B------:R-:W-:Y:S02]  /*3d20*/  SHF.R.U32.HI R0, RZ, R18, R0 ;  /* 0x00000012ff007219 */ /* 0x000fe40000011600 */
[----:B------:R-:W-:Y:S01]  /*3d30*/  ISETP.NE.AND P4, PT, R3, 0x1, PT ;  /* 0x000000010300780c */ /* 0x000fe20003f85270 */
[----:B------:R-:W-:Y:S01]  /*3d40*/  IMAD.HI.U32 R13, R10, R7, RZ ;  /* 0x000000070a0d7227 */ /* 0x000fe200078e00ff */
[----:B------:R-:W-:Y:S02]  /*3d50*/  SHF.R.U32.HI R9, RZ, R17, R9 ;  /* 0x00000011ff097219 */ /* 0x000fe40000011609 */
[----:B------:R-:W-:Y:S01]  /*3d60*/  SEL R0, R19, R0, !P0 ;  /* 0x0000000013007207 */ /* 0x000fe20004000000 */
[----:B------:R-:W-:Y:S01]  /*3d70*/  IMAD.HI.U32 R12, R11, R16, RZ ;  /* 0x000000100b0c7227 */ /* 0x000fe200078e00ff */
[----:B------:R-:W-:Y:S03]  /*3d80*/  SEL R9, R24, R9, !P4 ;  /* 0x0000000918097207 */ /* 0x000fe60006000000 */
[-C--:B------:R-:W-:Y:S01]  /*3d90*/  IMAD.HI.U32 R8, R0, R4.reuse, RZ ;  /* 0x0000000400087227 */ /* 0x080fe200078e00ff */
[----:B------:R-:W-:Y:S03]  /*3da0*/  SHF.R.U32.HI R12, RZ, R17, R12 ;  /* 0x00000011ff0c7219 */ /* 0x000fe6000001160c */
[----:B------:R-:W-:Y:S01]  /*3db0*/  IMAD.HI.U32 R2, R9, R4, RZ ;  /* 0x0000000409027227 */ /* 0x000fe200078e00ff */
[-C--:B------:R-:W-:Y:S02]  /*3dc0*/  @P2 SHF.R.U32.HI R0, RZ, R5.reuse, R8 ;  /* 0x00000005ff002219 */ /* 0x080fe40000011608 */
[----:B------:R-:W-:Y:S02]  /*3dd0*/  SHF.R.U32.HI R8, RZ, R18, R13 ;  /* 0x00000012ff087219 */ /* 0x000fe4000001160d */
[----:B------:R-:W-:Y:S01]  /*3de0*/  @P2 SHF.R.U32.HI R9, RZ, R5, R2 ;  /* 0x00000005ff092219 */ /* 0x000fe20000011602 */
[----:B------:R-:W-:Y:S01]  /*3df0*/  IMAD R0, R40, R0, RZ ;  /* 0x0000000028007224 */ /* 0x000fe200078e02ff */
[----:B------:R-:W-:Y:S02]  /*3e00*/  SEL R8, R10, R8, !P0 ;  /* 0x000000080a087207 */ /* 0x000fe40004000000 */
[----:B------:R-:W-:Y:S01]  /*3e10*/  SEL R2, R11, R12, !P4 ;  /* 0x0000000c0b027207 */ /* 0x000fe20006000000 */
[----:B------:R-:W-:Y:S01]  /*3e20*/  IMAD R12, R40, R9, RZ ;  /* 0x00000009280c7224 */ /* 0x000fe200078e02ff */
[C---:B------:R-:W-:Y:S01]  /*3e30*/  ISETP.GE.AND P0, PT, R8.reuse, R0, PT ;  /* 0x000000000800720c */ /* 0x040fe20003f06270 */
[----:B------:R-:W-:Y:S03]  /*3e40*/  IMAD.HI.U32 R0, R8, R4, RZ ;  /* 0x0000000408007227 */ /* 0x000fe600078e00ff */
[----:B------:R-:W-:Y:S02]  /*3e50*/  ISETP.GE.OR P0, PT, R2, R12, P0 ;  /* 0x0000000c0200720c */ /* 0x000fe40000706670 */
[-C--:B------:R-:W-:Y:S04]  /*3e60*/  SHF.R.U32.HI R0, RZ, R5.reuse, R0 ;  /* 0x00000005ff007219 */ /* 0x080fe80000011600 */
[----:B------:R-:W-:Y:S05]  /*3e70*/  SEL R13, R8, R0, !P2 ;  /* 0x00000000080d7207 */ /* 0x000fea0005000000 */
[----:B------:R-:W-:Y:S02]  /*3e80*/  IMAD.MOV R12, RZ, RZ, -R13 ;  /* 0x000000ffff0c7224 */ /* 0x000fe400078e0a0d */
[----:B------:R-:W-:Y:S04]  /*3e90*/  @!P0 IMAD.HI.U32 R0, R2, R4, RZ ;  /* 0x0000000402008227 */ /* 0x000fe800078e00ff */
[----:B------:R-:W-:Y:S01]  /*3ea0*/  IMAD R12, R40, R12, R8 ;  /* 0x0000000c280c7224 */ /* 0x000fe200078e0208 */
[----:B------:R-:W-:Y:S04]  /*3eb0*/  @!P0 SHF.R.U32.HI R0, RZ, R5, R0 ;  /* 0x00000005ff008219 */ /* 0x000fe80000011600 */
[----:B------:R-:W-:Y:S04]  /*3ec0*/  @!P0 SEL R0, R2, R0, !P2 ;  /* 0x0000000002008207 */ /* 0x000fe80005000000 */
[----:B------:R-:W-:Y:S01]  /*3ed0*/  @!P0 IADD3 R13, PT, PT, R13, -R0, RZ ;  /* 0x800000000d0d8210 */ /* 0x000fe20007ffe0ff */
[----:B------:R-:W-:Y:S01]  /*3ee0*/  @!P0 IMAD R0, R9, R12, R0 ;  /* 0x0000000c09008224 */ /* 0x000fe200078e0200 */
[----:B------:R-:W-:Y:S01]  /*3ef0*/  IADD3 R9, PT, PT, -R8, RZ, RZ ;  /* 0x000000ff08097210 */ /* 0x000fe20007ffe1ff */
[--C-:B------:R-:W-:Y:S02]  /*3f00*/  IMAD.MOV R12, RZ, RZ, -R2.reuse ;  /* 0x000000ffff0c7224 */ /* 0x100fe400078e0a02 */
[----:B------:R-:W-:Y:S02]  /*3f10*/  @!P0 IMAD R8, R13, R40, R2 ;  /* 0x000000280d088224 */ /* 0x000fe400078e0202 */
[----:B------:R-:W-:Y:S02]  /*3f20*/  @!P0 IMAD.MOV.U32 R2, RZ, RZ, R0 ;  /* 0x000000ffff028224 */ /* 0x000fe400078e0000 */
[----:B------:R-:W-:Y:S02]  /*3f30*/  IMAD R11, R3, R12, R11 ;  /* 0x0000000c030b7224 */ /* 0x000fe400078e020b */
[----:B------:R-:W-:Y:S02]  /*3f40*/  IMAD R10, R6, R9, R10 ;  /* 0x00000009060a7224 */ /* 0x000fe400078e020a */
[----:B------:R-:W-:Y:S02]  /*3f50*/  IMAD R11, R2, R3, R11 ;  /* 0x00000003020b7224 */ /* 0x000fe400078e020b */
[----:B------:R-:W-:Y:S02]  /*3f60*/  IMAD R10, R8, R6, R10 ;  /* 0x00000006080a7224 */ /* 0x000fe400078e020a */
.L_x_70:
[----:B------:R-:W-:Y:S05]  /*3f70*/  BRA.U UP1, `(.L_x_71) ;  /* 0x0000000101107547 */ /* 0x000fea000b800000 */
[----:B------:R-:W-:Y:S04]  /*3f80*/  MOV R2, UR6 ;  /* 0x0000000600027c02 */ /* 0x000fe80008000f00 */
[----:B------:R-:W-:Y:S04]  /*3f90*/  SHF.L.U32 R2, R2, 0x1f, RZ ;  /* 0x0000001f02027819 */ /* 0x000fe800000006ff */
[----:B------:R-:W2:Y:S02]  /*3fa0*/  SYNCS.PHASECHK.TRANS64.TRYWAIT P0, [UR7+0x88], R2 ;  /* 0x00008802ff0075a7 */ /* 0x000ea40008001107 */
[----:B--2---:R-:W-:Y:S05]  /*3fb0*/  @!P0 BRA `(.L_x_72) ;  /* 0x0000003c00208947 */ /* 0x004fea0003800000 */
.L_x_71:
[----:B------:R-:W-:Y:S02]  /*3fc0*/  R2UR UR11, R15 ;  /* 0x000000000f0b72ca */ /* 0x000fe400000e0000 */
[----:B------:R-:W-:Y:S02]  /*3fd0*/  R2UR UR10, R14 ;  /* 0x000000000e0a72ca */ /* 0x000fe400000e0000 */
[----:B------:R-:W-:Y:S04]  /*3fe0*/  ISETP.NE.U32.AND P2, PT, RZ, UR4, PT ;  /* 0x00000004ff007c0c */ /* 0x000fe8000bf45070 */
[----:B------:R-:W-:Y:S05]  /*3ff0*/  ISETP.NE.AND.EX P2, PT, RZ, UR5, PT, P2 ;  /* 0x00000005ff007c0c */ /* 0x000fea000bf45320 */
[----:B------:R-:W-:Y:S02]  /*4000*/  USHF.L.U32 UR11, UR11, 0x7, URZ ;  /* 0x000000070b0b7899 */ /* 0x000fe400080006ff */
[----:B------:R-:W-:Y:S01]  /*4010*/  USHF.L.U32 UR10, UR10, 0x6, URZ ;  /* 0x000000060a0a7899 */ /* 0x000fe200080006ff */
[----:B------:R-:W-:Y:S11]  /*4020*/  BRA.U !UP4, `(.L_x_73) ;  /* 0x000000010c347547 */ /* 0x000ff6000b800000 */
[----:B------:R-:W-:Y:S01]  /*4030*/  UPLOP3.LUT UP0, UPT, UPT, UPT, UP3, 0x80, 0x8 ;  /* 0x000000000008789c */ /* 0x000fe20003f0f030 */
[----:B--2---:R-:W-:Y:S02]  /*4040*/  HFMA2 R0, -RZ, RZ, 0, 5.9604644775390625e-08 ;  /* 0x00000001ff007431 */ /* 0x004fe400000001ff */
[----:B------:R-:W-:Y:S03]  /*4050*/  IMAD.MOV.U32 R88, RZ, RZ, 0x1 ;  /* 0x00000001ff587424 */ /* 0x000fe600078e00ff */
[----:B------:R-:W-:Y:S05]  /*4060*/  PLOP3.LUT P0, PT, PT, PT, UP0, 0x80, 0x8 ;  /* 0x000000000008781c */ /* 0x000fea0003f0f008 */
[----:B------:R-:W2:Y:S01]  /*4070*/  @UP0 LDCU.64 UR14, c[0x0][0x888] ;  /* 0x00011100ff0e07ac */ /* 0x000ea20008000a00 */
[----:B------:R-:W-:Y:S07]  /*4080*/  @UP0 UIMAD UR8, UR36, UR4, URZ ;  /* 0x00000004240802a4 */ /* 0x000fee000f8e02ff */
[----:B------:R-:W-:Y:S01]  /*4090*/  @!P0 PRMT R88, R0, 0x7610, R88 ;  /* 0x0000761000588816 */ /* 0x000fe20000000058 */
[----:B--2---:R-:W-:Y:S03]  /*40a0*/  @UP0 UIMAD.WIDE UR14, UR8, 0x4, UR14 ;  /* 0x00000004080e08a5 */ /* 0x004fe6000f8e020e */
[----:B------:R-:W2:Y:S03]  /*40b0*/  @!UP0 LDCU UR8, c[0x0][0x880] ;  /* 0x00011000ff0887ac */ /* 0x000ea60008000800 */
[----:B------:R-:W-:Y:S01]  /*40c0*/  IMAD.U32 R8, RZ, RZ, UR14 ;  /* 0x0000000eff087e24 */ /* 0x000fe2000f8e00ff */
[----:B------:R-:W-:Y:S05]  /*40d0*/  MOV R9, UR15 ;  /* 0x0000000f00097c02 */ /* 0x000fea0008000f00 */
[----:B-----5:R3:W5:Y:S02]  /*40e0*/  @P0 LDG.E R49, desc[UR46][R8.64] ;  /* 0x0000002e08310981 */ /* 0x020764000c1e1900 */
[----:B--23--:R-:W-:Y:S07]  /*40f0*/  @!P0 IMAD.U32 R49, RZ, RZ, UR8 ;  /* 0x00000008ff318e24 */ /* 0x00cfee000f8e00ff */
.L_x_73:
[----:B-----5:R-:W-:Y:S01]  /*4100*/  @!P2 FSETP.EQ.AND P0, PT, R49, RZ, PT ;  /* 0x000000ff3100a20b */ /* 0x020fe20003f02000 */
[----:B------:R-:W-:Y:S01]  /*4110*/  @!UPT UIADD3 URZ, UPT, UPT, URZ, URZ, URZ ;  /* 0x000000fffffff290 */ /* 0x000fe2000fffe0ff */
[----:B------:R-:W-:Y:S11]  /*4120*/  @!P2 BRA `(.L_x_74) ;  /* 0x000000000014a947 */ /* 0x000ff60003800000 */
[----:B------:R-:W-:Y:S02]  /*4130*/  LOP3.LUT P2, RZ, R88, 0xff, RZ, 0xc0, !PT ;  /* 0x000000ff58ff7812 */ /* 0x000fe4000784c0ff */
[----:B------:R-:W-:Y:S04]  /*4140*/  PLOP3.LUT P0, PT, PT, PT, UP0, 0x80, 0x8 ;  /* 0x000000000008781c */ /* 0x000fe80003f0f008 */
[----:B------:R-:W-:Y:S07]  /*4150*/  PLOP3.LUT P0, PT, P0, PT, PT, 0x8, 0x80 ;  /* 0x000000000080781c */ /* 0x000fee000070e170 */
[----:B------:R-:W-:Y:S11]  /*4160*/  @P2 FSETP.EQ.AND P0, PT, R49, RZ, PT ;  /* 0x000000ff3100220b */ /* 0x000ff60003f02000 */
[----:B------:R-:W-:Y:S02]  /*4170*/  @!UPT UIADD3 URZ, UPT, UPT, URZ, URZ, URZ ;  /* 0x000000fffffff290 */ /* 0x000fe4000fffe0ff */
.L_x_74:
[----:B------:R-:W-:Y:S01]  /*4180*/  ULEA UR15, UR13, UR7, 0x3 ;  /* 0x000000070d0f7291 */ /* 0x000fe2000f8e18ff */
[----:B------:R-:W-:Y:S02]  /*4190*/  SHF.L.U32 R9, R29, 0x1f, RZ ;  /* 0x0000001f1d097819 */ /* 0x000fe400000006ff */
[----:B------:R-:W-:Y:S04]  /*41a0*/  ELECT P4, URZ, PT ;  /* 0x0000000000ff782f */ /* 0x000fe80003880000 */
[----:B------:R-:W-:Y:S02]  /*41b0*/  PLOP3.LUT P4, PT, P0, P4, PT, 0xf2, 0x2f ;  /* 0x00000000002f781c */ /* 0x000fe40000789e72 */
[----:B------:R-:W3:Y:S11]  /*41c0*/  SYNCS.PHASECHK.TRANS64.TRYWAIT P2, [UR15+0x68], R9 ;  /* 0x00006809ff0075a7 */ /* 0x000ef6000804110f */
[----:B-1----:R-:W-:Y:S05]  /*41d0*/  @!P4 IADD3 R8, P0, PT, R30, 0x580, RZ ;  /* 0x000005801e08c810 */ /* 0x002fea0007f1e0ff */
[----:B--2---:R-:W-:Y:S01]  /*41e0*/  @!P4 IMAD.X R2, RZ, RZ, R31, P0 ;  /* 0x000000ffff02c224 */ /* 0x004fe200000e061f */
[----:B---3--:R-:W-:Y:S07]  /*41f0*/  @!P2 BRA `(.L_x_75) ;  /* 0x0000003800a8a947 */ /* 0x008fee0003800000 */
.L_x_148:
[----:B------:R-:W2:Y:S01]  /*4200*/  LDC.64 R12, c[0x0][0xb18] ;  /* 0x0002c600ff0c7b82 */ /* 0x000ea20000000a00 */
[----:B------:R-:W-:Y:S01]  /*4210*/  @!P4 R2UR UR8, R2 ;  /* 0x000000000208c2ca */ /* 0x000fe200000e0000 */
[----:B------:R-:W-:Y:S01]  /*4220*/  VOTEU.ALL UP2, P4 ;  /* 0x0000000000ff7886 */ /* 0x000fe20002040000 */
[----:B------:R-:W-:Y:S01]  /*4230*/  @!P4 R2UR UR9, R8 ;  /* 0x000000000809c2ca */ /* 0x000fe200000e0000 */
[----:B------:R-:W-:Y:S01]  /*4240*/  VOTEU.ALL UP1, P4 ;  /* 0x0000000000ff7886 */ /* 0x000fe20002020000 */
[----:B-1----:R-:W-:Y:S03]  /*4250*/  @!P4 IMAD.MOV.U32 R0, RZ, RZ, 0x2000 ;  /* 0x00002000ff00c424 */ /* 0x002fe600078e00ff */
[----:B------:R-:W1:Y:S01]  /*4260*/  @!P1 LDC R2, c[0x0][0xb0c] ;  /* 0x0002c300ff029b82 */ /* 0x000e620000000800 */
[----:B------:R-:W-:Y:S01]  /*4270*/  UMOV UR20, 0x0 ;  /* 0x0000000000147882 */ /* 0x000fe20000000000 */
[----:B------:R-:W-:Y:S01]  /*4280*/  UMOV UR21, 0x10000000 ;  /* 0x1000000000157882 */ /* 0x000fe20000000000 */
[----:B------:R-:W-:Y:S01]  /*4290*/  UMOV UR12, UR36 ;  /* 0x00000024000c7c82 */ /* 0x000fe20008000000 */
[----:B------:R-:W-:Y:S01]  /*42a0*/  UIADD3 UR14, UPT, UPT, UR13, 0x1, URZ ;  /* 0x000000010d0e7890 */ /* 0x000fe2000fffe0ff */
[----:B------:R-:W-:Y:S01]  /*42b0*/  @P3 SHF.R.U32.HI R26, RZ, 0x10, R21 ;  /* 0x00000010ff1a3819 */ /* 0x000fe20000011615 */
[----:B------:R-:W-:Y:S02]  /*42c0*/  VIADD R28, R28, 0x1 ;  /* 0x000000011c1c7836 */ /* 0x000fe40000000000 */
[----:B------:R-:W-:Y:S01]  /*42d0*/  IMAD.U32 R9, RZ, RZ, UR8 ;  /* 0x00000008ff097e24 */ /* 0x000fe2000f8e00ff */
[----:B------:R-:W-:Y:S01]  /*42e0*/  @!UP2 ULEA UR8, UR13, UR7, 0xd ;  /* 0x000000070d08a291 */ /* 0x000fe2000f8e68ff */
[----:B------:R-:W-:Y:S01]  /*42f0*/  IMAD.U32 R8, RZ, RZ, UR9 ;  /* 0x00000009ff087e24 */ /* 0x000fe2000f8e00ff */
[----:B------:R-:W-:Y:S02]  /*4300*/  UIADD3 UR9, UPT, UPT, UR15, 0x50, URZ ;  /* 0x000000500f097890 */ /* 0x000fe4000fffe0ff */
[----:B------:R-:W-:Y:S01]  /*4310*/  @!P4 R2UR UR19, R9 ;  /* 0x000000000913c2ca */ /* 0x000fe200000e0000 */
[----:B------:R-:W-:Y:S01]  /*4320*/  @!UP2 UIADD3 UR8, UPT, UPT, UR8, 0x200, URZ ;  /* 0x000002000808a890 */ /* 0x000fe2000fffe0ff */
[----:B------:R-:W-:Y:S01]  /*4330*/  @!P4 R2UR UR18, R8 ;  /* 0x000000000812c2ca */ /* 0x000fe200000e0000 */
[----:B------:R-:W-:Y:S01]  /*4340*/  UISETP.NE.AND UP5, UPT, UR14, 0x3, UPT ;  /* 0x000000030e00788c */ /* 0x000fe2000bfa5270 */
[----:B------:R-:W3:Y:S01]  /*4350*/  LDC.64 R8, c[0x0][0xb10] ;  /* 0x0002c400ff087b82 */ /* 0x000ee20000000a00 */
[----:B------:R-:W-:Y:S02]  /*4360*/  UPRMT UR16, UR37, 0x654, UR9 ;  /* 0x0000065425107896 */ /* 0x000fe40008000009 */
[----:B------:R-:W-:Y:S02]  /*4370*/  USEL UR17, URZ, 0x1, UP5 ;  /* 0x00000001ff117887 */ /* 0x000fe4000a800000 */
[----:B------:R-:W-:Y:S04]  /*4380*/  USEL UR14, UR14, URZ, UP5 ;  /* 0x000000ff0e0e7287 */ /* 0x000fe8000a800000 */
[----:B------:R-:W-:Y:S01]  /*4390*/  ULEA UR13, UR14, UR7, 0x3 ;  /* 0x000000070e0d7291 */ /* 0x000fe2000f8e18ff */
[----:B------:R-:W-:Y:S01]  /*43a0*/  LOP3.LUT R29, R29, UR17, RZ, 0x3c, !PT ;  /* 0x000000111d1d7c12 */ /* 0x000fe2000f8e3cff */
[----:B------:R1:W-:Y:S01]  /*43b0*/  @!UP1 UTMALDG.3D [UR8], [UR18], desc[UR20] ;  /* 0x00001408120095b4 */ /* 0x0003e20008011000 */
[----:B------:R5:W-:Y:S02]  /*43c0*/  @!P4 SYNCS.ARRIVE.TRANS64.RED.A0TR RZ, [UR15+0x50], R0 ;  /* 0x00005000ffffc9a7 */ /* 0x000be4000830040f */
[----:B------:R-:W-:Y:S01]  /*43d0*/  SHF.L.U32 R14, R29, 0x1f, RZ ;  /* 0x0000001f1d0e7819 */ /* 0x000fe200000006ff */
[C---:B---3--:R-:W-:Y:S01]  /*43e0*/  @!P1 IMAD.HI.U32 R8, R11.reuse, R8, RZ ;  /* 0x000000080b089227 */ /* 0x048fe200078e00ff */
[----:B--2---:R-:W-:Y:S02]  /*43f0*/  @!P1 ISETP.NE.AND P0, PT, R12, 0x1, PT ;  /* 0x000000010c00980c */ /* 0x004fe40003f05270 */
[----:B-1----:R-:W-:Y:S01]  /*4400*/  @!P1 ISETP.NE.AND P2, PT, R2, 0x1, PT ;  /* 0x000000010200980c */ /* 0x002fe20003f45270 */
[----:B------:R-:W-:Y:S01]  /*4410*/  SYNCS.ARRIVE.TRANS64.RED.A1T0 RZ, [UR16], RZ ;  /* 0x000000ffffff79a7 */ /* 0x000fe20008100410 */
[C---:B------:R-:W-:Y:S01]  /*4420*/  @!P1 IMAD.HI.U32 R13, R10.reuse, R13, RZ ;  /* 0x0000000d0a0d9227 */ /* 0x040fe200078e00ff */
[----:B------:R-:W-:Y:S04]  /*4430*/  @!P1 SHF.R.U32.HI R8, RZ, R9, R8 ;  /* 0x00000009ff089219 */ /* 0x000fe80000011608 */
[----:B------:R-:W-:Y:S01]  /*4440*/  @!P1 SEL R8, R11, R8, !P2 ;  /* 0x000000080b089207 */ /* 0x000fe20005000000 */
[----:B------:R-:W1:Y:S01]  /*4450*/  SYNCS.PHASECHK.TRANS64.TRYWAIT P5, [UR13+0x68], R14 ;  /* 0x0000680eff0075a7 */ /* 0x000e6200080a110d */
[----:B-----5:R-:W2:Y:S02]  /*4460*/  @!P1 LDC R0, c[0x0][0xb20] ;  /* 0x0002c800ff009b82 */ /* 0x020ea40000000800 */
[----:B--2---:R-:W-:Y:S04]  /*4470*/  @!P1 SHF.R.U32.HI R0, RZ, R0, R13 ;  /* 0x00000000ff009219 */ /* 0x004fe8000001160d */
[----:B------:R-:W-:Y:S05]  /*4480*/  @!P1 SEL R9, R10, R0, !P0 ;  /* 0x000000000a099207 */ /* 0x000fea0004000000 */
[----:B------:R-:W-:Y:S02]  /*4490*/  @!P1 IMAD.IADD R0, R9, 0x1, -R8 ;  /* 0x0000000109009824 */ /* 0x000fe400078e0a08 */
[----:B------:R-:W-:Y:S02]  /*44a0*/  @!P1 IMAD.IADD R8, R8, 0x1, -R9 ;  /* 0x0000000108089824 */ /* 0x000fe400078e0a09 */
[----:B------:R-:W-:Y:S02]  /*44b0*/  @!P1 IMAD R11, R0, R2, R11 ;  /* 0x00000002000b9224 */ /* 0x000fe400078e020b */
[----:B------:R-:W-:Y:S01]  /*44c0*/  @!P1 IMAD R10, R8, R12, R10 ;  /* 0x0000000c080a9224 */ /* 0x000fe200078e020a */
[----:B-1----:R-:W-:Y:S06]  /*44d0*/  @!P5 BRA `(.L_x_76) ;  /* 0x000000380008d947 */ /* 0x002fec0003800000 */
.L_x_150:
[----:B------:R-:W-:Y:S01]  /*44e0*/  @!P4 IADD3 R2, P0, PT, R30, 0x580, RZ ;  /* 0x000005801e02c810 */ /* 0x000fe20007f1e0ff */
[----:B------:R-:W-:Y:S01]  /*44f0*/  UMOV UR18, 0x0 ;  /* 0x0000000000127882 */ /* 0x000fe20000000000 */
[----:B------:R-:W-:Y:S01]  /*4500*/  UMOV UR19, 0x10000000 ;  /* 0x1000000000137882 */ /* 0x000fe20000000000 */
[----:B------:R-:W-:Y:S01]  /*4510*/  VOTEU.ALL UP1, P4 ;  /* 0x0000000000ff7886 */ /* 0x000fe20002020000 */
[----:B------:R-:W-:Y:S01]  /*4520*/  @!P4 R2UR UR9, R2 ;  /* 0x000000000209c2ca */ /* 0x000fe200000e0000 */
[----:B-1----:R-:W-:Y:S01]  /*4530*/  @!P4 IMAD.X R0, RZ, RZ, R31, P0 ;  /* 0x000000ffff00c224 */ /* 0x002fe200000e061f */
[----:B------:R-:W-:Y:S01]  /*4540*/  UMOV UR12, UR36 ;  /* 0x00000024000c7c82 */ /* 0x000fe20008000000 */
[----:B------:R-:W-:Y:S01]  /*4550*/  @P3 R2UR UR36, R26 ;  /* 0x000000001a2432ca */ /* 0x000fe200000e0000 */
[----:B------:R-:W-:Y:S01]  /*4560*/  @!UP1 ULEA UR15, UR14, UR7, 0xd ;  /* 0x000000070e0f9291 */ /* 0x000fe2000f8e68ff */
[----:B------:R-:W-:Y:S01]  /*4570*/  ISETP.NE.AND P0, PT, R28, 0x2, PT ;  /* 0x000000021c00780c */ /* 0x000fe20003f05270 */
[----:B------:R-:W-:Y:S01]  /*4580*/  @!UP1 UIADD3 UR10, UPT, UPT, UR10, 0x20, URZ ;  /* 0x000000200a0a9890 */ /* 0x000fe2000fffe0ff */
[----:B------:R-:W-:Y:S01]  /*4590*/  @!P4 R2UR UR8, R0 ;  /* 0x000000000008c2ca */ /* 0x000fe200000e0000 */
[----:B------:R-:W-:Y:S01]  /*45a0*/  IMAD.IADD R14, R10, 0x1, R86 ;  /* 0x000000010a0e7824 */ /* 0x000fe200078e0256 */
[----:B------:R-:W-:Y:S01]  /*45b0*/  SEL R0, RZ, 0x1, P0 ;  /* 0x00000001ff007807 */ /* 0x000fe20000000000 */
[----:B------:R-:W-:Y:S01]  /*45c0*/  IMAD.IADD R15, R11, 0x1, R87 ;  /* 0x000000010b0f7824 */ /* 0x000fe200078e0257 */
[----:B------:R-:W-:Y:S02]  /*45d0*/  SEL R28, R28, RZ, P0 ;  /* 0x000000ff1c1c7207 */ /* 0x000fe40000000000 */
[----:B------:R-:W-:Y:S01]  /*45e0*/  IMAD.U32 R8, RZ, RZ, UR9 ;  /* 0x00000009ff087e24 */ /* 0x000fe2000f8e00ff */
[----:B------:R-:W-:Y:S01]  /*45f0*/  UIADD3 UR9, UPT, UPT, UR13, 0x50, URZ ;  /* 0x000000500d097890 */ /* 0x000fe2000fffe0ff */
[----:B------:R-:W-:Y:S03]  /*4600*/  LOP3.LUT R27, R27, R0, RZ, 0x3c, !PT ;  /* 0x000000001b1b7212 */ /* 0x000fe600078e3cff */
[----:B------:R-:W-:Y:S02]  /*4610*/  @!P4 R2UR UR16, R8 ;  /* 0x000000000810c2ca */ /* 0x000fe400000e0000 */
[----:B------:R-:W-:Y:S01]  /*4620*/  IMAD.U32 R9, RZ, RZ, UR8 ;  /* 0x00000008ff097e24 */ /* 0x000fe2000f8e00ff */
[----:B------:R-:W-:Y:S01]  /*4630*/  @!UP1 UIADD3 UR8, UPT, UPT, UR15, 0x200, URZ ;  /* 0x000002000f089890 */ /* 0x000fe2000fffe0ff */
[----:B------:R-:W-:Y:S01]  /*4640*/  VOTEU.ALL UP1, P4 ;  /* 0x0000000000ff7886 */ /* 0x000fe20002020000 */
[----:B------:R-:W-:Y:S02]  /*4650*/  UPRMT UR15, UR37, 0x654, UR9 ;  /* 0x00000654250f7896 */ /* 0x000fe40008000009 */
[----:B------:R-:W-:Y:S11]  /*4660*/  @!P4 R2UR UR17, R9 ;  /* 0x000000000911c2ca */ /* 0x000ff600000e0000 */
[----:B------:R-:W-:Y:S02]  /*4670*/  @!UPT UIADD3 URZ, UPT, UPT, URZ, URZ, URZ ;  /* 0x000000fffffff290 */ /* 0x000fe4000fffe0ff */
[----:B------:R2:W-:Y:S01]  /*4680*/  @!UP1 UTMALDG.3D [UR8], [UR16], desc[UR18] ;  /* 0x00001208100095b4 */ /* 0x0005e20008011000 */
[----:B------:R2:W-:Y:S01]  /*4690*/  @!P4 SYNCS.ARRIVE.TRANS64.RED.A0TR RZ, [UR13+0x50], R25 ;  /* 0x00005019ffffc9a7 */ /* 0x0005e2000830040d */
[----:B------:R-:W-:Y:S04]  /*46a0*/  UIADD3 UR13, UPT, UPT, UR14, 0x1, URZ ;  /* 0x000000010e0d7890 */ /* 0x000fe8000fffe0ff */
[----:B------:R-:W-:Y:S04]  /*46b0*/  UISETP.NE.AND UP1, UPT, UR13, 0x3, UPT ;  /* 0x000000030d00788c */ /* 0x000fe8000bf25270 */
[----:B------:R-:W-:Y:S02]  /*46c0*/  USEL UR14, URZ, 0x1, UP1 ;  /* 0x00000001ff0e7887 */ /* 0x000fe40008800000 */
[----:B------:R-:W-:Y:S02]  /*46d0*/  USEL UR13, UR13, URZ, UP1 ;  /* 0x000000ff0d0d7287 */ /* 0x000fe40008800000 */
[----:B------:R-:W-:Y:S02]  /*46e0*/  UPLOP3.LUT UP1, UPT, UPT, UPT, UPT, 0x80, 0x8 ;  /* 0x000000000008789c */ /* 0x000fe40003f2f070 */
[----:B------:R-:W-:Y:S01]  /*46f0*/  LOP3.LUT R29, R29, UR14, RZ, 0x3c, !PT ;  /* 0x0000000e1d1d7c12 */ /* 0x000fe2000f8e3cff */
[----:B------:R-:W-:Y:S01]  /*4700*/  SYNCS.ARRIVE.TRANS64.RED.A1T0 RZ, [UR15], RZ ;  /* 0x000000ffffff79a7 */ /* 0x000fe2000810040f */
[----:B------:R-:W-:Y:S07]  /*4710*/  @P3 BRA `(.L_x_77) ;  /* 0xfffffff4001c3947 */ /* 0x000fee000383ffff */
[----:B------:R-:W-:Y:S01]  /*4720*/  UIADD3 UR7, UPT, UPT, UR7, 0x68, URZ ;  /* 0x0000006807077890 */ /* 0x000fe2000fffe0ff */
[----:B------:R-:W-:-:S03]  /*4730*/  SHF.L.U32 R2, R29, 0x1f, RZ ;  /* 0x0000001f1d027819 */ /* 0x000fc600000006ff */
[----:B------:R-:W-:-:S09]  /*4740*/  ULEA UR4, UR13, UR7, 0x3 ;  /* 0x000000070d047291 */ /* 0x000fd2000f8e18ff */
[----:B------:R-:W1:Y:S02]  /*4750*/  SYNCS.PHASECHK.TRANS64.TRYWAIT P0, [UR4], R2 ;  /* 0x00000002ff0075a7 */ /* 0x000e640008001104 */
[----:B-1----:R-:W-:Y:S05]  /*4760*/  @!P0 BRA `(.L_x_78) ;  /* 0x00000034007c8947 */ /* 0x002fea0003800000 */
.L_x_152:
        /* <DEDUP_REMOVED lines=9> */
.L_x_154:
[----:B------:R-:W-:-:S04]  /*4800*/  UIADD3 UR5, UPT, UPT, UR5, 0x1, URZ ;  /* 0x0000000105057890 */ /* 0x000fc8000fffe0ff */
[----:B------:R-:W-:-:S04]  /*4810*/  UISETP.NE.AND UP0, UPT, UR5, 0x3, UPT ;  /* 0x000000030500788c */ /* 0x000fc8000bf05270 */
[----:B------:R-:W-:Y:S02]  /*4820*/  USEL UR4, URZ, 0x1, UP0 ;  /* 0x00000001ff047887 */ /* 0x000fe40008000000 */
[----:B------:R-:W-:-:S04]  /*4830*/  USEL UR5, UR5, URZ, UP0 ;  /* 0x000000ff05057287 */ /* 0x000fc80008000000 */
[----:B------:R-:W-:Y:S01]  /*4840*/  ULEA UR5, UR5, UR7, 0x3 ;  /* 0x0000000705057291 */ /* 0x000fe2000f8e18ff */
[----:B-1----:R-:W-:-:S04]  /*4850*/  LOP3.LUT R2, R29, UR4, RZ, 0x3c, !PT ;  /* 0x000000041d027c12 */ /* 0x002fc8000f8e3cff */
[----:B------:R-:W-:Y:S01]  /*4860*/  SHF.L.U32 R2, R2, 0x1f, RZ ;  /* 0x0000001f02027819 */ /* 0x000fe200000006ff */
[----:B------:R-:W-:-:S07]  /*4870*/  IMAD.U32 R0, RZ, RZ, UR5 ;  /* 0x00000005ff007e24 */ /* 0x000fce000f8e00ff */
.L_x_80:
[----:B-1----:R1:W3:Y:S02]  /*4880*/  SYNCS.PHASECHK.TRANS64.TRYWAIT P0, [R0+URZ], R2 ;  /* 0x00000002000075a7 */ /* 0x0022e400080011ff */
[----:B---3--:R-:W-:Y:S05]  /*4890*/  @!P0 NANOSLEEP.SYNCS 0x989680 ;  /* 0x009896800000895d */ /* 0x008fea0003900000 */
[----:B------:R-:W3:Y:S02]  /*48a0*/  @!P0 SYNCS.PHASECHK.TRANS64 P0, [R0+URZ], R2 ;  /* 0x00000002000085a7 */ /* 0x000ee400080010ff */
[----:B--23--:R-:W-:Y:S05]  /*48b0*/  @P0 EXIT ;  /* 0x000000000000094d */ /* 0x00cfea0003800000 */
[----:B------:R-:W-:Y:S05]  /*48c0*/  BRA `(.L_x_80) ;  /* 0xfffffffc00ec7947 */ /* 0x000fea000383ffff */
.L_x_68:
[----:B------:R-:W-:-:S06]  /*48d0*/  UISETP.GE.AND UP1, UPT, UR8, 0x4, UPT ;  /* 0x000000040800788c */ /* 0x000fcc000bf26270 */
[----:B------:R-:W-:-:S13]  /*48e0*/  PLOP3.LUT P0, PT, PT, PT, UP1, 0x80, 0x8 ;  /* 0x000000000008781c */ /* 0x000fda0003f0f018 */
[----:B------:R-:W-:Y:S05]  /*48f0*/  @!P0 EXIT ;  /* 0x000000000000894d */ /* 0x000fea0003800000 */
[----:B------:R-:W-:Y:S01]  /*4900*/  BAR.SYNC.DEFER_BLOCKING 0x6, 0xa0 ;  /* 0x0182800000007b1d */ /* 0x000fe20000010000 */
[C---:B------:R-:W-:Y:S01]  /*4910*/  IMAD.SHL.U32 R2, R93.reuse, 0x20, RZ ;  /* 0x000000205d027824 */ /* 0x040fe200078e00ff */
[C---:B------:R-:W-:Y:S01]  /*4920*/  LOP3.LUT R94, R93.reuse, 0x2, RZ, 0xc0, !PT ;  /* 0x000000025d5e7812 */ /* 0x040fe200078ec0ff */
[C---:B------:R-:W-:Y:S01]  /*4930*/  IMAD.SHL.U32 R99, R93.reuse, 0x4, RZ ;  /* 0x000000045d637824 */ /* 0x040fe200078e00ff */
[C---:B------:R-:W-:Y:S01]  /*4940*/  LOP3.LUT R100, R93.reuse, 0x60, RZ, 0xc0, !PT ;  /* 0x000000605d647812 */ /* 0x040fe200078ec0ff */
[C---:B------:R-:W-:Y:S01]  /*4950*/  IMAD.U32 R46, R93.reuse, 0x10000, RZ ;  /* 0x000100005d2e7824 */ /* 0x040fe200078e00ff */
[----:B------:R-:W-:Y:S02]  /*4960*/  UMOV UR48, 0x400 ;  /* 0x0000040000307882 */ /* 0x000fe40000000000 */
[----:B------:R-:W1:Y:S01]  /*4970*/  LDC R91, c[0x0][0x370] ;  /* 0x0000dc00ff5b7b82 */ /* 0x000e620000000800 */
[----:B------:R-:W-:Y:S01]  /*4980*/  ULEA UR48, UR37, UR48, 0x18 ;  /* 0x0000003025307291 */ /* 0x000fe2000f8ec0ff */
[----:B------:R-:W-:Y:S01]  /*4990*/  LOP3.LUT R3, R2, 0xc0, RZ, 0xc0, !PT ;  /* 0x000000c002037812 */ /* 0x000fe200078ec0ff */
[----:B------:R-:W-:Y:S01]  /*49a0*/  IMAD.MOV.U32 R45, RZ, RZ, RZ ;  /* 0x000000ffff2d7224 */ /* 0x000fe200078e00ff */
[----:B------:R-:W-:Y:S01]  /*49b0*/  LOP3.LUT R93, R93, 0x4, RZ, 0xc0, !PT ;  /* 0x000000045d5d7812 */ /* 0x000fe200078ec0ff */
[----:B------:R-:W-:Y:S01]  /*49c0*/  UIADD3 UR52, UPT, UPT, UR48, 0x200, URZ ;  /* 0x0000020030347890 */ /* 0x000fe2000fffe0ff */
[----:B------:R-:W-:-:S02]  /*49d0*/  LOP3.LUT R99, R3, 0x18, R99, 0xf8, !PT ;  /* 0x0000001803637812 */ /* 0x000fc400078ef863 */
[----:B------:R-:W-:Y:S01]  /*49e0*/  CS2R R96, SRZ ;  /* 0x0000000000607805 */ /* 0x000fe2000001ff00 */
[----:B------:R-:W2:Y:S01]  /*49f0*/  LDC R42, c[0x0][0xb0c] ;  /* 0x0002c300ff2a7b82 */ /* 0x000ea20000000800 */
[----:B------:R-:W-:Y:S01]  /*4a00*/  LOP3.LUT R46, R46, 0x600000, RZ, 0xc0, !PT ;  /* 0x006000002e2e7812 */ /* 0x000fe200078ec0ff */
[----:B------:R-:W-:Y:S01]  /*4a10*/  IMAD.MOV.U32 R103, RZ, RZ, RZ ;  /* 0x000000ffff677224 */ /* 0x000fe200078e00ff */
[----:B------:R-:W-:Y:S01]  /*4a20*/  IADD3 R98, PT, PT, -R93, 0x2, RZ ;  /* 0x000000025d627810 */ /* 0x000fe20007ffe1ff */
[----:B------:R-:W-:Y:S01]  /*4a30*/  IMAD.MOV R94, RZ, RZ, -R94 ;  /* 0x000000ffff5e7224 */ /* 0x000fe200078e0a5e */
[----:B------:R-:W-:Y:S01]  /*4a40*/  LOP3.LUT R99, R99, 0xf20, R2, 0xf8, !PT ;  /* 0x00000f2063637812 */ /* 0x000fe200078ef802 */
[----:B------:R-:W-:Y:S01]  /*4a50*/  IMAD.MOV R93, RZ, RZ, -R93 ;  /* 0x000000ffff5d7224 */ /* 0x000fe200078e0a5d */
[----:B------:R-:W4:Y:S01]  /*4a60*/  LDCU.64 UR54, c[0x0][0x348] ;  /* 0x00006900ff3677ac */ /* 0x000f220008000a00 */
[----:B------:R-:W1:Y:S01]  /*4a70*/  LDC R89, c[0x0][0xb20] ;  /* 0x0002c800ff597b82 */ /* 0x000e620000000800 */
[----:B------:R-:W3:Y:S01]  /*4a80*/  LDS R0, [UR48+0x140] ;  /* 0x00014030ff007984 */ /* 0x000ee20008000800 */
[----:B------:R-:W-:Y:S01]  /*4a90*/  IMAD.SHL.U32 R98, R98, 0x10, RZ ;  /* 0x0000001062627824 */ /* 0x000fe200078e00ff */
[----:B------:R-:W-:Y:S01]  /*4aa0*/  LEA R99, R99, UR52, 0x1 ;  /* 0x0000003463637c11 */ /* 0x000fe2000f8e08ff */
[----:B------:R-:W-:Y:S01]  /*4ab0*/  UMOV UR51, 0x1 ;  /* 0x0000000100337882 */ /* 0x000fe20000000000 */
[----:B------:R-:W-:Y:S01]  /*4ac0*/  UMOV UR56, URZ ;  /* 0x000000ff00387c82 */ /* 0x000fe20008000000 */
[----:B------:R-:W1:Y:S02]  /*4ad0*/  LDCU.64 UR38, c[0x0][0x888] ;  /* 0x00011100ff2677ac */ /* 0x000e640008000a00 */
[----:B------:R-:W1:Y:S01]  /*4ae0*/  LDC R41, c[0x0][0xb30] ;  /* 0x0002cc00ff297b82 */ /* 0x000e620000000800 */
[----:B------:R-:W1:Y:S01]  /*4af0*/  LDCU.64 UR44, c[0x0][0x890] ;  /* 0x00011200ff2c77ac */ /* 0x000e620008000a00 */
[----:B------:R-:W-:Y:S01]  /*4b00*/  UMOV UR50, URZ ;  /* 0x000000ff00327c82 */ /* 0x000fe20008000000 */
[----:B------:R-:W-:-:S05]  /*4b10*/  UMOV UR49, URZ ;  /* 0x000000ff00317c82 */ /* 0x000fca0008000000 */
[----:B------:R-:W1:Y:S08]  /*4b20*/  LDC.64 R84, c[0x0][0xb10] ;  /* 0x0002c400ff547b82 */ /* 0x000e700000000a00 */
[----:B------:R-:W1:Y:S08]  /*4b30*/  LDC.64 R38, c[0x0][0xb18] ;  /* 0x0002c600ff267b82 */ /* 0x000e700000000a00 */
[----:B------:R-:W1:Y:S08]  /*4b40*/  LDC.64 R36, c[0x0][0xb28] ;  /* 0x0002ca00ff247b82 */ /* 0x000e700000000a00 */
[----:B------:R-:W1:Y:S01]  /*4b50*/  LDC.64 R82, c[0x0][0x8b0] ;  /* 0x00022c00ff527b82 */ /* 0x000e620000000a00 */
[----:B---3--:R-:W-:-:S07]  /*4b60*/  IMAD.IADD R46, R0, 0x1, R46 ;  /* 0x00000001002e7824 */ /* 0x008fce00078e022e */
[----:B------:R-:W3:Y:S08]  /*4b70*/  LDC.64 R80, c[0x0][0x8a8] ;  /* 0x00022a00ff507b82 */ /* 0x000ef00000000a00 */
[----:B--2-4-:R-:W1:Y:S02]  /*4b80*/  LDC R90, c[0x0][0x374] ;  /* 0x0000dd00ff5a7b82 */ /* 0x014e640000000800 */
.L_x_111:
[C---:B------:R-:W-:Y:S02]  /*4b90*/  LEA R0, R103.reuse, UR48, 0x3 ;  /* 0x0000003067007c11 */ /* 0x040fe4000f8e18ff */
[----:B------:R-:W-:Y:S02]  /*4ba0*/  SHF.L.U32 R2, R96, 0x1f, RZ ;  /* 0x0000001f60027819 */ /* 0x000fe400000006ff */
[----:B------:R-:W-:Y:S02]  /*4bb0*/  LEA R16, R103, UR48, 0x4 ;  /* 0x0000003067107c11 */ /* 0x000fe4000f8e20ff */
[----:B------:R-:W2:Y:S02]  /*4bc0*/  SYNCS.PHASECHK.TRANS64.TRYWAIT P0, [R0+URZ+0x90], R2 ;  /* 0x00009002000075a7 */ /* 0x000ea400080011ff */
[----:B--2---:R-:W-:Y:S05]  /*4bd0*/  @!P0 BRA `(.L_x_81) ;  /* 0x0000003000908947 */ /* 0x004fea0003800000 */
.L_x_155:
[----:B------:R-:W4:Y:S01]  /*4be0*/  LDC.64 R10, c[0x0][0xb10] ;  /* 0x0002c400ff0a7b82 */ /* 0x000f220000000a00 */
[----:B------:R-:W3:Y:S01]  /*4bf0*/  LDS.128 R16, [R16+0x120] ;  /* 0x0001200010107984 */ /* 0x000ee20000000c00 */
[----:B-1----:R-:W-:Y:S01]  /*4c00*/  ISETP.NE.AND P1, PT, R41, 0x1, PT ;  /* 0x000000012900780c */ /* 0x002fe20003f25270 */
[----:B--2---:R-:W-:Y:S01]  /*4c10*/  VIADD R0, R0, 0xa0 ;  /* 0x000000a000007836 */ /* 0x004fe20000000000 */
[----:B------:R-:W-:Y:S04]  /*4c20*/  ISETP.GE.AND P0, PT, R40, 0x1, PT ;  /* 0x000000012800780c */ /* 0x000fe80003f06270 */
[----:B------:R-:W1:Y:S01]  /*4c30*/  LDC.64 R8, c[0x0][0xb18] ;  /* 0x0002c600ff087b82 */ /* 0x000e620000000a00 */
[----:B------:R-:W-:Y:S01]  /*4c40*/  PRMT R0, RZ, 0x654, R0 ;  /* 0x00000654ff007816 */ /* 0x000fe20000000000 */
[----:B------:R-:W-:Y:S01]  /*4c50*/  @!PT LDS RZ, [RZ] ;  /* 0x00000000fffff984 */ /* 0x000fe20000000800 */
[----:B------:R-:W-:Y:S01]  /*4c60*/  @!PT LDS RZ, [RZ] ;  /* 0x00000000fffff984 */ /* 0x000fe20000000800 */
[----:B------:R-:W-:Y:S01]  /*4c70*/  @!PT LDS RZ, [RZ] ;  /* 0x00000000fffff984 */ /* 0x000fe20000000800 */
[----:B------:R-:W-:Y:S01]  /*4c80*/  @!PT LDS RZ, [RZ] ;  /* 0x00000000fffff984 */ /* 0x000fe20000000800 */
[----:B------:R2:W-:Y:S06]  /*4c90*/  MEMBAR.ALL.CTA ;  /* 0x0000000000007992 */ /* 0x0005ec0000008000 */
[----:B--2---:R-:W2:Y:S01]  /*4ca0*/  FENCE.VIEW.ASYNC.S ;  /* 0x00000000000073c6 */ /* 0x004ea20000000000 */
[----:B------:R-:W1:Y:S08]  /*4cb0*/  @!P1 LDC R12, c[0x0][0xb20] ;  /* 0x0002c800ff0c9b82 */ /* 0x000e700000000800 */
[----:B------:R-:W1:Y:S01]  /*4cc0*/  @!P1 LDC R7, c[0x0][0xb0c] ;  /* 0x0002c300ff079b82 */ /* 0x000e620000000800 */
[----:B--2---:R2:W-:Y:S01]  /*4cd0*/  SYNCS.ARRIVE.TRANS64.RED.A1T0 RZ, [R0+URZ], RZ ;  /* 0x000000ff00ff79a7 */ /* 0x0045e200081004ff */
[----:B---3--:R-:W-:Y:S04]  /*4ce0*/  LOP3.LUT P4, RZ, R18, 0x1, RZ, 0xc0, !PT ;  /* 0x0000000112ff7812 */ /* 0x008fe8000788c0ff */
[----:B------:R-:W-:Y:S09]  /*4cf0*/  P2R R101, PR, RZ, 0x10 ;  /* 0x00000010ff657803 */ /* 0x000ff20000000000 */
[----:B------:R-:W-:Y:S02]  /*4d00*/  @P4 MOV R44, R16 ;  /* 0x00000010002c4202 */ /* 0x000fe40000000f00 */
[----:B------:R-:W-:Y:S01]  /*4d10*/  @P4 LOP3.LUT R43, R17, 0xffff, RZ, 0xc0, !PT ;  /* 0x0000ffff112b4812 */ /* 0x000fe200078ec0ff */
[----:B--2-4-:R-:W-:Y:S06]  /*4d20*/  @!P0 BRA `(.L_x_82) ;  /* 0x0000000000a48947 */ /* 0x014fec0003800000 */
[----:B------:R-:W-:Y:S01]  /*4d30*/  IMAD.HI.U32 R0, R90, R39, RZ ;  /* 0x000000275a007227 */ /* 0x000fe200078e00ff */
[----:B------:R-:W-:Y:S02]  /*4d40*/  ISETP.NE.AND P0, PT, R38, 0x1, PT ;  /* 0x000000012600780c */ /* 0x000fe40003f05270 */
[----:B------:R-:W-:Y:S01]  /*4d50*/  ISETP.NE.AND P2, PT, R40, 0x1, PT ;  /* 0x000000012800780c */ /* 0x000fe20003f45270 */
[----:B------:R-:W-:Y:S01]  /*4d60*/  IMAD.HI.U32 R4, R91, R84, RZ ;  /* 0x000000545b047227 */ /* 0x000fe200078e00ff */
[----:B------:R-:W-:Y:S02]  /*4d70*/  SHF.R.U32.HI R0, RZ, R89, R0 ;  /* 0x00000059ff007219 */ /* 0x000fe40000011600 */
[----:B------:R-:W-:Y:S01]  /*4d80*/  ISETP.NE.AND P3, PT, R42, 0x1, PT ;  /* 0x000000012a00780c */ /* 0x000fe20003f65270 */
[----:B------:R-:W-:Y:S01]  /*4d90*/  IMAD.HI.U32 R6, R43, R39, RZ ;  /* 0x000000272b067227 */ /* 0x000fe200078e00ff */
[-C--:B------:R-:W-:Y:S02]  /*4da0*/  SHF.R.U32.HI R4, RZ, R85.reuse, R4 ;  /* 0x00000055ff047219 */ /* 0x080fe40000011604 */
[----:B------:R-:W-:Y:S01]  /*4db0*/  SEL R0, R90, R0, !P0 ;  /* 0x000000005a007207 */ /* 0x000fe20004000000 */
[----:B------:R-:W-:Y:S01]  /*4dc0*/  IMAD.HI.U32 R5, R44, R84, RZ ;  /* 0x000000542c057227 */ /* 0x000fe200078e00ff */
[----:B------:R-:W-:Y:S03]  /*4dd0*/  SEL R4, R91, R4, !P3 ;  /* 0x000000045b047207 */ /* 0x000fe60005800000 */
[-C--:B------:R-:W-:Y:S01]  /*4de0*/  IMAD.HI.U32 R3, R0, R36.reuse, RZ ;  /* 0x0000002400037227 */ /* 0x080fe200078e00ff */
[----:B------:R-:W-:Y:S03]  /*4df0*/  SHF.R.U32.HI R5, RZ, R85, R5 ;  /* 0x00000055ff057219 */ /* 0x000fe60000011605 */
[----:B------:R-:W-:Y:S01]  /*4e00*/  IMAD.HI.U32 R2, R4, R36, RZ ;  /* 0x0000002404027227 */ /* 0x000fe200078e00ff */
[----:B------:R-:W-:Y:S02]  /*4e10*/  @P2 SHF.R.U32.HI R0, RZ, R37, R3 ;  /* 0x00000025ff002219 */ /* 0x000fe40000011603 */
[----:B------:R-:W-:Y:S02]  /*4e20*/  SHF.R.U32.HI R3, RZ, R89, R6 ;  /* 0x00000059ff037219 */ /* 0x000fe40000011606 */
[----:B------:R-:W-:Y:S01]  /*4e30*/  @P2 SHF.R.U32.HI R4, RZ, R37, R2 ;  /* 0x00000025ff042219 */ /* 0x000fe20000011602 */
[----:B------:R-:W-:Y:S01]  /*4e40*/  IMAD R0, R40, R0, RZ ;  /* 0x0000000028007224 */ /* 0x000fe200078e02ff */
[----:B------:R-:W-:Y:S02]  /*4e50*/  SEL R3, R43, R3, !P0 ;  /* 0x000000032b037207 */ /* 0x000fe40004000000 */
[----:B------:R-:W-:Y:S01]  /*4e60*/  SEL R2, R44, R5, !P3 ;  /* 0x000000052c027207 */ /* 0x000fe20005800000 */
[----:B------:R-:W-:Y:S01]  /*4e70*/  IMAD R5, R40, R4, RZ ;  /* 0x0000000428057224 */ /* 0x000fe200078e02ff */
[C---:B------:R-:W-:Y:S01]  /*4e80*/  ISETP.GE.AND P0, PT, R3.reuse, R0, PT ;  /* 0x000000000300720c */ /* 0x040fe20003f06270 */
[C---:B------:R-:W-:Y:S03]  /*4e90*/  IMAD.HI.U32 R0, R3.reuse, R36, RZ ;  /* 0x0000002403007227 */ /* 0x040fe600078e00ff */
[C---:B------:R-:W-:Y:S02]  /*4ea0*/  ISETP.GE.OR P0, PT, R2.reuse, R5, P0 ;  /* 0x000000050200720c */ /* 0x040fe40000706670 */
[----:B------:R-:W-:Y:S04]  /*4eb0*/  SHF.R.U32.HI R0, RZ, R37, R0 ;  /* 0x00000025ff007219 */ /* 0x000fe80000011600 */
[C---:B------:R-:W-:Y:S05]  /*4ec0*/  SEL R6, R3.reuse, R0, !P2 ;  /* 0x0000000003067207 */ /* 0x040fea0005000000 */
        /* <DEDUP_REMOVED lines=14> */
[----:B------:R-:W-:Y:S07]  /*4fb0*/  IMAD R43, R3, R38, R43 ;  /* 0x00000026032b7224 */ /* 0x000fee00078e022b */
.L_x_82:
[----:B-1----:R-:W-:Y:S01]  /*4fc0*/  @!P1 ISETP.NE.AND P0, PT, R8, 0x1, PT ;  /* 0x000000010800980c */ /* 0x002fe20003f05270 */
[----:B------:R-:W-:Y:S01]  /*4fd0*/  @!P1 IMAD.HI.U32 R0, R44, R10, RZ ;  /* 0x0000000a2c009227 */ /* 0x000fe200078e00ff */
[----:B------:R-:W-:Y:S01]  /*4fe0*/  @!P1 ISETP.NE.AND P2, PT, R7, 0x1, PT ;  /* 0x000000010700980c */ /* 0x000fe20003f45270 */
[----:B------:R-:W-:Y:S01]  /*4ff0*/  ULOP3.LUT UP0, URZ, UR52, 0x1b0, URZ, 0xc0, !UPT ;  /* 0x000001b034ff7892 */ /* 0x000fe2000f80c0ff */
[----:B------:R-:W-:Y:S01]  /*5000*/  R2UR UR42, R15 ;  /* 0x000000000f2a72ca */ /* 0x000fe200000e0000 */
[----:B------:R-:W-:Y:S01]  /*5010*/  @!P1 IMAD.HI.U32 R2, R43, R9, RZ ;  /* 0x000000092b029227 */ /* 0x000fe200078e00ff */
[----:B------:R-:W-:Y:S02]  /*5020*/  @!P1 SHF.R.U32.HI R0, RZ, R11, R0 ;  /* 0x0000000bff009219 */ /* 0x000fe40000011600 */
[----:B------:R-:W-:Y:S01]  /*5030*/  R2UR UR41, R14 ;  /* 0x000000000e2972ca */ /* 0x000fe200000e0000 */
[----:B------:R-:W-:Y:S01]  /*5040*/  VIADD R103, R103, 0x1 ;  /* 0x0000000167677836 */ /* 0x000fe20000000000 */
[----:B------:R-:W-:Y:S02]  /*5050*/  @!P1 SHF.R.U32.HI R2, RZ, R12, R2 ;  /* 0x0000000cff029219 */ /* 0x000fe40000011602 */
[----:B------:R-:W-:Y:S02]  /*5060*/  @!P1 SEL R3, R44, R0, !P2 ;  /* 0x000000002c039207 */ /* 0x000fe40005000000 */
[----:B------:R-:W-:Y:S02]  /*5070*/  @!P1 SEL R2, R43, R2, !P0 ;  /* 0x000000022b029207 */ /* 0x000fe40004000000 */
[----:B------:R-:W-:Y:S01]  /*5080*/  @P4 SHF.R.U32.HI R95, RZ, 0x10, R17 ;  /* 0x00000010ff5f4819 */ /* 0x000fe20000011611 */
[----:B------:R-:W-:Y:S02]  /*5090*/  USHF.L.U32 UR42, UR42, 0x7, URZ ;  /* 0x000000072a2a7899 */ /* 0x000fe400080006ff */
[----:B------:R-:W-:Y:S02]  /*50a0*/  @!P1 IMAD.IADD R0, R2, 0x1, -R3 ;  /* 0x0000000102009824 */ /* 0x000fe400078e0a03 */
[----:B------:R-:W-:Y:S01]  /*50b0*/  @!P1 IMAD.IADD R2, R3, 0x1, -R2 ;  /* 0x0000000103029824 */ /* 0x000fe200078e0a02 */
[----:B------:R-:W-:Y:S01]  /*50c0*/  USHF.L.U32 UR41, UR41, 0x6, URZ ;  /* 0x0000000629297899 */ /* 0x000fe200080006ff */
[----:B------:R-:W-:Y:S02]  /*50d0*/  @!P1 IMAD R44, R0, R7, R44 ;  /* 0x00000007002c9224 */ /* 0x000fe400078e022c */
[----:B------:R-:W-:Y:S01]  /*50e0*/  @!P1 IMAD R43, R2, R8, R43 ;  /* 0x00000008022b9224 */ /* 0x000fe200078e022b */
[----:B------:R-:W-:Y:S08]  /*50f0*/  BRA.U !UP0, `(.L_x_83) ;  /* 0x00000001087c7547 */ /* 0x000ff0000b800000 */
[----:B------:R-:W1:Y:S01]  /*5100*/  LDCU.64 UR8, c[0x4][0x80] ;  /* 0x01001000ff0877ac */ /* 0x000e620008000a00 */
[----:B------:R-:W-:Y:S01]  /*5110*/  MOV R2, 0x0 ;  /* 0x0000000000027802 */ /* 0x000fe20000000f00 */
[----:B------:R-:W-:Y:S02]  /*5120*/  HFMA2 R12, -RZ, RZ, 0, 5.9604644775390625e-08 ;  /* 0x00000001ff0c7431 */ /* 0x000fe400000001ff */
[----:B------:R-:W-:Y:S01]  /*5130*/  IMAD.MOV.U32 R8, RZ, RZ, 0x70 ;  /* 0x00000070ff087424 */ /* 0x000fe200078e00ff */
[----:B------:R2:W3:Y:S01]  /*5140*/  LDC.64 R14, c[0x4][R2] ;  /* 0x01000000020e7b82 */ /* 0x0004e20000000a00 */
[----:B------:R-:W4:Y:S01]  /*5150*/  LDCU.64 UR6, c[0x4][0x88] ;  /* 0x01001100ff0677ac */ /* 0x000f220008000a00 */
[----:B------:R-:W-:Y:S01]  /*5160*/  IMAD.MOV.U32 R13, RZ, RZ, RZ ;  /* 0x000000ffff0d7224 */ /* 0x000fe200078e00ff */
[----:B------:R-:W2:Y:S01]  /*5170*/  LDCU.64 UR4, c[0x4][0x8] ;  /* 0x01000100ff0477ac */ /* 0x000ea20008000a00 */
[----:B-1----:R-:W-:Y:S01]  /*5180*/  MOV R5, UR9 ;  /* 0x0000000900057c02 */ /* 0x002fe20008000f00 */
[----:B------:R-:W-:Y:S01]  /*5190*/  IMAD.U32 R4, RZ, RZ, UR8 ;  /* 0x00000008ff047e24 */ /* 0x000fe2000f8e00ff */
[----:B----4-:R-:W-:Y:S01]  /*51a0*/  MOV R7, UR7 ;  /* 0x0000000700077c02 */ /* 0x010fe20008000f00 */
[----:B------:R-:W-:Y:S01]  /*51b0*/  IMAD.U32 R6, RZ, RZ, UR6 ;  /* 0x00000006ff067e24 */ /* 0x000fe2000f8e00ff */
[----:B--2---:R-:W-:Y:S01]  /*51c0*/  MOV R11, UR5 ;  /* 0x00000005000b7c02 */ /* 0x004fe20008000f00 */
[----:B------:R-:W-:Y:S02]  /*51d0*/  IMAD.U32 R10, RZ, RZ, UR4 ;  /* 0x00000004ff0a7e24 */ /* 0x000fe4000f8e00ff */
[----:B------:R-:W-:Y:S07]  /*51e0*/  LEPC R20, `(.L_x_84) ;  /* 0x000000001014794e */ /* 0x000fee0000000000 */
[----:B---3-5:R-:W-:Y:S05]  /*51f0*/  CALL.ABS.NOINC R14 ;  /* 0x000000000e007343 */ /* 0x028fea0003c00000 */
.L_x_84:
[----:B------:R-:W1:Y:S01]  /*5200*/  LDCU.64 UR8, c[0x4][0x80] ;  /* 0x01001000ff0877ac */ /* 0x000e620008000a00 */
[----:B------:R-:W2:Y:S01]  /*5210*/  LDC.64 R2, c[0x4][R2] ;  /* 0x0100000002027b82 */ /* 0x000ea20000000a00 */
[----:B------:R-:W-:Y:S02]  /*5220*/  HFMA2 R12, -RZ, RZ, 0, 5.9604644775390625e-08 ;  /* 0x00000001ff0c7431 */ /* 0x000fe400000001ff */
[----:B------:R-:W-:Y:S02]  /*5230*/  IMAD.MOV.U32 R8, RZ, RZ, 0x70 ;  /* 0x00000070ff087424 */ /* 0x000fe400078e00ff */
[----:B------:R-:W-:Y:S01]  /*5240*/  IMAD.MOV.U32 R13, RZ, RZ, RZ ;  /* 0x000000ffff0d7224 */ /* 0x000fe200078e00ff */
[----:B------:R-:W3:Y:S01]  /*5250*/  LDCU.64 UR6, c[0x4][0x88] ;  /* 0x01001100ff0677ac */ /* 0x000ee20008000a00 */
[----:B------:R-:W4:Y:S01]  /*5260*/  LDCU.64 UR4, c[0x4][0x8] ;  /* 0x01000100ff0477ac */ /* 0x000f220008000a00 */
[----:B-1----:R-:W-:Y:S02]  /*5270*/  MOV R4, UR8 ;  /* 0x0000000800047c02 */ /* 0x002fe40008000f00 */
[----:B------:R-:W-:Y:S02]  /*5280*/  MOV R5, UR9 ;  /* 0x0000000900057c02 */ /* 0x000fe40008000f00 */
[----:B---3--:R-:W-:Y:S01]  /*5290*/  MOV R7, UR7 ;  /* 0x0000000700077c02 */ /* 0x008fe20008000f00 */
[----:B------:R-:W-:Y:S01]  /*52a0*/  IMAD.U32 R6, RZ, RZ, UR6 ;  /* 0x00000006ff067e24 */ /* 0x000fe2000f8e00ff */
[----:B----4-:R-:W-:Y:S01]  /*52b0*/  MOV R11, UR5 ;  /* 0x00000005000b7c02 */ /* 0x010fe20008000f00 */
[----:B------:R-:W-:Y:S02]  /*52c0*/  IMAD.U32 R10, RZ, RZ, UR4 ;  /* 0x00000004ff0a7e24 */ /* 0x000fe4000f8e00ff */
[----:B------:R-:W-:Y:S07]  /*52d0*/  LEPC R20, `(.L_x_83) ;  /* 0x000000001014794e */ /* 0x000fee0000000000 */
[----:B--2---:R-:W-:Y:S05]  /*52e0*/  CALL.ABS.NOINC R2 ;  /* 0x0000000002007343 */ /* 0x004fea0003c00000 */
.L_x_83:
[----:B------:R-:W-:Y:S01]  /*52f0*/  ISETP.NE.U32.AND P4, PT, R82, RZ, PT ;  /* 0x000000ff5200720c */ /* 0x000fe20003f85070 */
[----:B------:R-:W-:Y:S01]  /*5300*/  UISETP.NE.AND UP2, UPT, UR53, URZ, UPT ;  /* 0x000000ff3500728c */ /* 0x000fe2000bf45270 */
[----:B------:R-:W-:Y:S01]  /*5310*/  ISETP.NE.U32.AND P2, PT, RZ, UR38, PT ;  /* 0x00000026ff007c0c */ /* 0x000fe2000bf45070 */
[----:B------:R-:W-:Y:S01]  /*5320*/  UISETP.NE.U32.AND UP1, UPT, UR44, URZ, UPT ;  /* 0x000000ff2c00728c */ /* 0x000fe2000bf25070 */
[----:B------:R-:W-:Y:S01]  /*5330*/  ISETP.NE.AND.EX P4, PT, R83, RZ, PT, P4 ;  /* 0x000000ff5300720c */ /* 0x000fe20003f85340 */
[----:B------:R-:W-:Y:S01]  /*5340*/  UPLOP3.LUT UP0, UPT, UPT, UPT, UPT, 0x40, 0x4 ;  /* 0x000000000004789c */ /* 0x000fe20003f0e870 */
[----:B------:R-:W-:Y:S01]  /*5350*/  ISETP.NE.AND.EX P2, PT, RZ, UR39, PT, P2 ;  /* 0x00000027ff007c0c */ /* 0x000fe2000bf45320 */
[----:B------:R-:W-:Y:S01]  /*5360*/  UISETP.NE.AND.EX UP1, UPT, UR45, URZ, UPT, UP1 ;  /* 0x000000ff2d00728c */ /* 0x000fe2000bf25310 */
[----:B------:R-:W-:Y:S04]  /*5370*/  PLOP3.LUT P1, PT, PT, PT, UP2, 0x80, 0x8 ;  /* 0x000000000008781c */ /* 0x000fe80003f2f028 */
[----:B------:R-:W-:Y:S06]  /*5380*/  @UP2 UPLOP3.LUT UP0, UPT, UPT, UPT, UP1, 0x80, 0x8 ;  /* 0x000000000008289c */ /* 0x000fec0003f0f010 */
[----:B------:R-:W-:Y:S01]  /*5390*/  PLOP3.LUT P0, PT, PT, PT, UP0, 0x80, 0x8 ;  /* 0x000000000008781c */ /* 0x000fe20003f0f008 */
[----:B------:R-:W-:Y:S01]  /*53a0*/  @!UPT UIADD3 URZ, UPT, UPT, URZ, URZ, URZ ;  /* 0x000000fffffff290 */ /* 0x000fe2000fffe0ff */
[----:B------:R-:W-:Y:S11]  /*53b0*/  BRA.U !UP1, `(.L_x_85) ;  /* 0x0000000109387547 */ /* 0x000ff6000b800000 */
[----:B------:R-:W-:Y:S01]  /*53c0*/  UISETP.NE.U32.AND UP0, UPT, UR38, URZ, UPT ;  /* 0x000000ff2600728c */ /* 0x000fe2000bf05070 */
[----:B------:R-:W-:Y:S02]  /*53d0*/  HFMA2 R0, -RZ, RZ, 0, 5.9604644775390625e-08 ;  /* 0x00000001ff007431 */ /* 0x000fe400000001ff */
[----:B------:R-:W-:Y:S01]  /*53e0*/  IMAD.MOV.U32 R88, RZ, RZ, 0x1 ;  /* 0x00000001ff587424 */ /* 0x000fe200078e00ff */
[----:B------:R-:W-:Y:S06]  /*53f0*/  UISETP.NE.AND.EX UP0, UPT, UR39, URZ, UPT, UP0 ;  /* 0x000000ff2700728c */ /* 0x000fec000bf05300 */
[----:B------:R-:W-:Y:S05]  /*5400*/  PLOP3.LUT P3, PT, PT, PT, UP0, 0x80, 0x8 ;  /* 0x000000000008781c */ /* 0x000fea0003f6f008 */
[----:B------:R-:W1:Y:S01]  /*5410*/  @UP0 LDCU.64 UR6, c[0x0][0x888] ;  /* 0x00011100ff0607ac */ /* 0x000e620008000a00 */
[----:B------:R-:W-:Y:S07]  /*5420*/  @UP0 UIMAD UR4, UR36, UR44, URZ ;  /* 0x0000002c240402a4 */ /* 0x000fee000f8e02ff */
[----:B------:R-:W-:Y:S01]  /*5430*/  @!P3 PRMT R88, R0, 0x7610, R88 ;  /* 0x000076100058b816 */ /* 0x000fe20000000058 */
[----:B-1----:R-:W-:Y:S03]  /*5440*/  @UP0 UIMAD.WIDE UR6, UR4, 0x4, UR6 ;  /* 0x00000004040608a5 */ /* 0x002fe6000f8e0206 */
[----:B------:R-:W1:Y:S03]  /*5450*/  @!UP0 LDCU UR4, c[0x0][0x880] ;  /* 0x00011000ff0487ac */ /* 0x000e660008000800 */
[----:B------:R-:W-:Y:S01]  /*5460*/  IMAD.U32 R2, RZ, RZ, UR6 ;  /* 0x00000006ff027e24 */ /* 0x000fe2000f8e00ff */
[----:B------:R-:W-:Y:S05]  /*5470*/  MOV R3, UR7 ;  /* 0x0000000700037c02 */ /* 0x000fea0008000f00 */
[----:B-----5:R2:W5:Y:S02]  /*5480*/  @P3 LDG.E R49, desc[UR46][R2.64] ;  /* 0x0000002e02313981 */ /* 0x020564000c1e1900 */
[----:B-12---:R-:W-:Y:S02]  /*5490*/  @!P3 IMAD.U32 R49, RZ, RZ, UR4 ;  /* 0x00000004ff31be24 */ /* 0x006fe4000f8e00ff */
.L_x_85:
[----:B------:R-:W-:Y:S05]  /*54a0*/  @!P4 BRA `(.L_x_86) ;  /* 0x000000000020c947 */ /* 0x000fea0003800000 */
[----:B------:R-:W-:Y:S04]  /*54b0*/  ISETP.NE.U32.AND P3, PT, R80, RZ, PT ;  /* 0x000000ff5000720c */ /* 0x000fe80003f65070 */
[----:B------:R-:W-:Y:S11]  /*54c0*/  ISETP.NE.AND.EX P3, PT, R81, RZ, PT, P3 ;  /* 0x000000ff5100720c */ /* 0x000ff60003f65330 */
[----:B------:R-:W-:Y:S02]  /*54d0*/  @!UPT UIADD3 URZ, UPT, UPT, URZ, URZ, URZ ;  /* 0x000000fffffff290 */ /* 0x000fe4000fffe0ff */
[----:B------:R-:W1:Y:S01]  /*54e0*/  @P3 LDC.64 R2, c[0x0][0x8a8] ;  /* 0x00022a00ff023b82 */ /* 0x000e620000000a00 */
[----:B------:R-:W-:Y:S04]  /*54f0*/  @P3 IMAD R0, R82, UR36, RZ ;  /* 0x0000002452003c24 */ /* 0x000fe8000f8e02ff */
[----:B-1----:R-:W-:Y:S05]  /*5500*/  @P3 IMAD.WIDE R2, R0, 0x4, R2 ;  /* 0x0000000400023825 */ /* 0x002fea00078e0202 */
[----:B-----5:R1:W5:Y:S02]  /*5510*/  @P3 LDG.E R47, desc[UR46][R2.64] ;  /* 0x0000002e022f3981 */ /* 0x020364000c1e1900 */
[----:B-1----:R-:W2:Y:S02]  /*5520*/  @!P3 LDC R47, c[0x0][0x8a0] ;  /* 0x00022800ff2fbb82 */ /* 0x002ea40000000800 */
.L_x_86:
[----:B-----5:R-:W-:Y:S01]  /*5530*/  FSETP.NEU.AND P3, PT, R49, RZ, PT ;  /* 0x000000ff3100720b */ /* 0x020fe20003f6d000 */
[----:B------:R-:W-:Y:S01]  /*5540*/  ULOP3.LUT UR4, UR51, 0x1, URZ, 0x3c, !UPT ;  /* 0x0000000133047892 */ /* 0x000fe2000f8e3cff */
[----:B------:R-:W-:Y:S01]  /*5550*/  SEL R4, RZ, 0xffffffff, P2 ;  /* 0xffffffffff047807 */ /* 0x000fe20001000000 */
[----:B------:R-:W-:Y:S01]  /*5560*/  IMAD.U32 R72, RZ, RZ, UR56 ;  /* 0x00000038ff487e24 */ /* 0x000fe2000f8e00ff */
[----:B------:R-:W-:Y:S01]  /*5570*/  @P1 LOP3.LUT P2, RZ, R88, 0xff, RZ, 0xc0, !PT ;  /* 0x000000ff58ff1812 */ /* 0x000fe2000784c0ff */
[----:B------:R-:W-:Y:S01]  /*5580*/  IMAD.SHL.U32 R106, R94, 0x10, RZ ;  /* 0x000000105e6a7824 */ /* 0x000fe200078e00ff */
[----:B------:R-:W-:Y:S01]  /*5590*/  @P1 SEL R0, RZ, 0xffffffff, P3 ;  /* 0xffffffffff001807 */ /* 0x000fe20001800000 */
[----:B------:R-:W-:Y:S01]  /*55a0*/  IMAD.U32 R107, RZ, RZ, UR4 ;  /* 0x00000004ff6b7e24 */ /* 0x000fe2000f8e00ff */
[----:B------:R-:W-:Y:S01]  /*55b0*/  LEA R73, R45, UR48, 0x3 ;  /* 0x000000302d497c11 */ /* 0x000fe2000f8e18ff */
[----:B------:R-:W-:Y:S01]  /*55c0*/  IMAD.SHL.U32 R72, R72, 0x2000, RZ ;  /* 0x0000200048487824 */ /* 0x000fe200078e00ff */
[----:B------:R-:W-:Y:S01]  /*55d0*/  @P0 SEL R0, R4, R0, !P2 ;  /* 0x0000000004000207 */ /* 0x000fe20005000000 */
[----:B------:R-:W-:Y:S01]  /*55e0*/  IMAD.SHL.U32 R105, R93, 0x10, RZ ;  /* 0x000000105d697824 */ /* 0x000fe200078e00ff */
[----:B------:R-:W-:Y:S01]  /*55f0*/  PLOP3.LUT P2, PT, PT, PT, UP1, 0x80, 0x8 ;  /* 0x000000000008781c */ /* 0x000fe20003f4f018 */
[----:B------:R-:W-:Y:S01]  /*5600*/  IMAD.IADD R67, R99, 0x1, R72 ;  /* 0x0000000163437824 */ /* 0x000fe200078e0248 */
[----:B------:R-:W-:Y:S01]  /*5610*/  @P1 LOP3.LUT R0, R0, 0x1, RZ, 0xc0, !PT ;  /* 0x0000000100001812 */ /* 0x000fe200078ec0ff */
[----:B------:R-:W-:Y:S01]  /*5620*/  BSSY B1, `(.L_x_87) ;  /* 0x0000039000017945 */ /* 0x000fe20003800000 */
[----:B------:R-:W-:Y:S01]  /*5630*/  LOP3.LUT P4, R102, R88, 0xff, RZ, 0xc0, !PT ;  /* 0x000000ff58667812 */ /* 0x000fe2000788c0ff */
[----:B------:R-:W-:Y:S01]  /*5640*/  IMAD.IADD R66, R67, 0x1, R106 ;  /* 0x0000000143427824 */ /* 0x000fe200078e026a */
[----:B------:R-:W-:Y:S01]  /*5650*/  ISETP.NE.U32.OR P5, PT, R0, 0x1, !P1 ;  /* 0x000000010000780c */ /* 0x000fe20004fa5470 */
[----:B------:R-:W-:Y:S01]  /*5660*/  IMAD.U32 R0, RZ, RZ, UR56 ;  /* 0x00000038ff007e24 */ /* 0x000fe2000f8e00ff */
[----:B------:R-:W-:Y:S01]  /*5670*/  SEL R3, RZ, 0xffffffff, P3 ;  /* 0xffffffffff037807 */ /* 0x000fe20001800000 */
[----:B------:R-:W-:Y:S01]  /*5680*/  IMAD.MOV.U32 R75, RZ, RZ, 0x1 ;  /* 0x00000001ff4b7424 */ /* 0x000fe200078e00ff */
[----:B------:R-:W-:Y:S01]  /*5690*/  P2R R104, PR, RZ, 0x20 ;  /* 0x00000020ff687803 */ /* 0x000fe20000000000 */
[----:B------:R-:W-:Y:S01]  /*56a0*/  IMAD R48, R45, 0x40, R46 ;  /* 0x000000402d307824 */ /* 0x000fe200078e022e */
[----:B------:R-:W-:Y:S01]  /*56b0*/  LEA R0, R0, UR48, 0x3 ;  /* 0x0000003000007c11 */ /* 0x000fe2000f8e18ff */
[----:B------:R-:W-:Y:S01]  /*56c0*/  IMAD.U32 R74, RZ, RZ, UR56 ;  /* 0x00000038ff4a7e24 */ /* 0x000fe2000f8e00ff */
[----:B------:R-:W-:Y:S02]  /*56d0*/  @P2 SEL R3, R4, R3, !P4 ;  /* 0x0000000304032207 */ /* 0x000fe40006000000 */
[----:B------:R-:W-:Y:S02]  /*56e0*/  CS2R R78, SRZ ;  /* 0x00000000004e7805 */ /* 0x000fe4000001ff00 */
[----:B------:R-:W-:Y:S02]  /*56f0*/  CS2R R76, SRZ ;  /* 0x00000000004c7805 */ /* 0x000fe4000001ff00 */
[----:B------:R-:W-:Y:S02]  /*5700*/  CS2R R70, SRZ ;  /* 0x0000000000467805 */ /* 0x000fe4000001ff00 */
[----:B------:R-:W-:Y:S02]  /*5710*/  LOP3.LUT R3, R3, 0x1, RZ, 0xc0, !PT ;  /* 0x0000000103037812 */ /* 0x000fe400078ec0ff */
[----:B------:R-:W-:Y:S02]  /*5720*/  CS2R R68, SRZ ;  /* 0x0000000000447805 */ /* 0x000fe4000001ff00 */
[----:B------:R-:W-:Y:S02]  /*5730*/  @P5 SHF.L.U32 R2, R107, 0x1f, RZ ;  /* 0x0000001f6b025819 */ /* 0x000fe400000006ff */
[----:B------:R-:W-:Y:S02]  /*5740*/  CS2R R62, SRZ ;  /* 0x00000000003e7805 */ /* 0x000fe4000001ff00 */
[----:B------:R-:W-:Y:S02]  /*5750*/  ISETP.NE.U32.AND P2, PT, R3, 0x1, PT ;  /* 0x000000010300780c */ /* 0x000fe40003f45070 */
[----:B------:R-:W-:Y:S01]  /*5760*/  CS2R R60, SRZ ;  /* 0x00000000003c7805 */ /* 0x000fe2000001ff00 */
[----:B------:R1:W3:Y:S01]  /*5770*/  @P5 SYNCS.PHASECHK.TRANS64.TRYWAIT P1, [R0+URZ+0x50], R2 ;  /* 0x00005002000055a7 */ /* 0x0002e200080211ff */
[----:B------:R-:W-:Y:S02]  /*5780*/  CS2R R58, SRZ ;  /* 0x00000000003a7805 */ /* 0x000fe4000001ff00 */
[----:B------:R-:W-:Y:S02]  /*5790*/  P2R R108, PR, RZ, 0x4 ;  /* 0x00000004ff6c7803 */ /* 0x000fe40000000000 */
[----:B------:R-:W-:Y:S01]  /*57a0*/  CS2R R56, SRZ ;  /* 0x0000000000387805 */ /* 0x000fe2000001ff00 */
[----:B------:R-:W-:Y:S02]  /*57b0*/  IMAD.IADD R65, R67, 0x1, R105 ;  /* 0x0000000143417824 */ /* 0x000fe400078e0269 */
[----:B------:R-:W-:Y:S01]  /*57c0*/  IMAD.IADD R64, R98, 0x1, R66 ;  /* 0x0000000162407824 */ /* 0x000fe200078e0242 */
[----:B-1----:R-:W-:Y:S04]  /*57d0*/  SHF.L.U32 R2, R97, 0x1f, RZ ;  /* 0x0000001f61027819 */ /* 0x002fe800000006ff */
[----:B------:R1:W4:Y:S01]  /*57e0*/  SYNCS.PHASECHK.TRANS64.TRYWAIT P0, [R73+URZ+0xb0], R2 ;  /* 0x0000b002490075a7 */ /* 0x00032200080011ff */
[----:B---3--:R-:W-:Y:S01]  /*57f0*/  @P5 SEL R75, RZ, 0x1, !P1 ;  /* 0x00000001ff4b5807 */ /* 0x008fe20004800000 */
[----:B-1----:R-:W-:Y:S06]  /*5800*/  @!P5 BRA `(.L_x_88) ;  /* 0x000000000068d947 */ /* 0x002fec0003800000 */
[----:B------:R-:W-:Y:S01]  /*5810*/  ISETP.NE.AND P1, PT, R75, RZ, PT ;  /* 0x000000ff4b00720c */ /* 0x000fe20003f25270 */
[----:B------:R-:W-:Y:S01]  /*5820*/  BSSY B0, `(.L_x_89) ;  /* 0x000000d000007945 */ /* 0x000fe20003800000 */
[----:B------:R-:W-:Y:S02]  /*5830*/  CS2R R58, SRZ ;  /* 0x00000000003a7805 */ /* 0x000fe4000001ff00 */
[----:B------:R-:W-:Y:S02]  /*5840*/  CS2R R56, SRZ ;  /* 0x0000000000387805 */ /* 0x000fe4000001ff00 */
[----:B------:R-:W-:Y:S02]  /*5850*/  CS2R R62, SRZ ;  /* 0x00000000003e7805 */ /* 0x000fe4000001ff00 */
[----:B------:R-:W-:Y:S02]  /*5860*/  CS2R R60, SRZ ;  /* 0x00000000003c7805 */ /* 0x000fe4000001ff00 */
[----:B------:R-:W-:Y:S02]  /*5870*/  CS2R R70, SRZ ;  /* 0x0000000000467805 */ /* 0x000fe4000001ff00 */
[----:B------:R-:W-:Y:S02]  /*5880*/  CS2R R68, SRZ ;  /* 0x0000000000447805 */ /* 0x000fe4000001ff00 */
[----:B------:R-:W-:Y:S02]  /*5890*/  CS2R R78, SRZ ;  /* 0x00000000004e7805 */ /* 0x000fe4000001ff00 */
[----:B------:R-:W-:Y:S01]  /*58a0*/  CS2R R76, SRZ ;  /* 0x00000000004c7805 */ /* 0x000fe2000001ff00 */
[----:B------:R-:W-:Y:S06]  /*58b0*/  @P1 BRA `(.L_x_90) ;  /* 0x00000000000c1947 */ /* 0x000fec0003800000 */
[----:B------:R-:W-:Y:S04]  /*58c0*/  SHF.L.U32 R3, R107, 0x1f, RZ ;  /* 0x0000001f6b037819 */ /* 0x000fe800000006ff */
[----:B------:R-:W1:Y:S02]  /*58d0*/  SYNCS.PHASECHK.TRANS64.TRYWAIT P1, [R0+URZ+0x50], R3 ;  /* 0x00005003000075a7 */ /* 0x000e6400080211ff */
[----:B-1----:R-:W-:Y:S05]  /*58e0*/  @!P1 BRA `(.L_x_91) ;  /* 0x0000002400609947 */ /* 0x002fea0003800000 */
.L_x_90:
[----:B------:R-:W-:Y:S05]  /*58f0*/  BSYNC B0 ;  /* 0x0000000000007941 */ /* 0x000fea0003800000 */
.L_x_89:
[----:B------:R-:W-:Y:S01]  /*5900*/  ISETP.NE.AND P1, PT, R108, RZ, PT ;  /* 0x000000ff6c00720c */ /* 0x000fe20003f25270 */
[----:B------:R-:W-:Y:S04]  /*5910*/  UIADD3 UR5, UPT, UPT, UR56, 0x1, URZ ;  /* 0x0000000138057890 */ /* 0x000fe8000fffe0ff */
[----:B------:R-:W-:Y:S04]  /*5920*/  UISETP.NE.AND UP0, UPT, UR5, 0x3, UPT ;  /* 0x000000030500788c */ /* 0x000fe8000bf05270 */
[----:B------:R-:W-:Y:S02]  /*5930*/  USEL UR4, URZ, 0x1, UP0 ;  /* 0x00000001ff047887 */ /* 0x000fe40008000000 */
[----:B------:R-:W-:Y:S02]  /*5940*/  USEL UR5, UR5, URZ, UP0 ;  /* 0x000000ff05057287 */ /* 0x000fe40008000000 */
[----:B------:R3:W1:Y:S02]  /*5950*/  @P1 LDS.128 R56, [R67] ;  /* 0x0000000043381984 */ /* 0x0006640000000c00 */
[----:B------:R-:W-:Y:S02]  /*5960*/  LOP3.LUT R107, R107, UR4, RZ, 0x3c, !PT ;  /* 0x000000046b6b7c12 */ /* 0x000fe4000f8e3cff */
[----:B------:R3:W1:Y:S01]  /*5970*/  @P1 LDS.128 R60, [R66+0x10] ;  /* 0x00001000423c1984 */ /* 0x0006620000000c00 */
[----:B------:R-:W-:Y:S03]  /*5980*/  IMAD.U32 R74, RZ, RZ, UR5 ;  /* 0x00000005ff4a7e24 */ /* 0x000fe6000f8e00ff */
[----:B------:R3:W1:Y:S04]  /*5990*/  @P1 LDS.128 R68, [R65+0x20] ;  /* 0x0000200041441984 */ /* 0x0006680000000c00 */
[----:B------:R3:W1:Y:S02]  /*59a0*/  @P1 LDS.128 R76, [R64+0x10] ;  /* 0x00001000404c1984 */ /* 0x0006640000000c00 */
.L_x_88:
[----:B------:R-:W-:Y:S05]  /*59b0*/  BSYNC B1 ;  /* 0x0000000000017941 */ /* 0x000fea0003800000 */
.L_x_87:
[----:B-1----:R-:W-:Y:S04]  /*59c0*/  SHF.R.U32.HI R0, RZ, 0x15, R48 ;  /* 0x00000015ff007819 */ /* 0x002fe80000011630 */
[----:B------:R-:W-:Y:S01]  /*59d0*/  LOP3.LUT P1, RZ, R0, 0x3, R92, 0x48, !PT ;  /* 0x0000000300ff7812 */ /* 0x000fe2000782485c */
[----:B------:R-:W-:Y:S01]  /*59e0*/  @!UPT UIADD3 URZ, UPT, UPT, URZ, URZ, URZ ;  /* 0x000000fffffff290 */ /* 0x000fe2000fffe0ff */
[----:B----4-:R-:W-:Y:S11]  /*59f0*/  @P0 BRA `(.L_x_92) ;  /* 0x0000000000080947 */ /* 0x010ff60003800000 */
[----:B------:R-:W1:Y:S02]  /*5a00*/  SYNCS.PHASECHK.TRANS64.TRYWAIT P0, [R73+URZ+0xb0], R2 ;  /* 0x0000b002490075a7 */ /* 0x000e6400080011ff */
[----:B-1----:R-:W-:Y:S05]  /*5a10*/  @!P0 BRA `(.L_x_93) ;  /* 0x0000002400288947 */ /* 0x002fea0003800000 */
.L_x_92:
[----:B------:R-:W-:Y:S05]  /*5a20*/  @!P1 BRA `(.L_x_94) ;  /* 0x0000000000409947 */ /* 0x000fea0003800000 */
[----:B------:R-:W4:Y:S01]  /*5a30*/  LDCU.64 UR8, c[0x4][0x70] ;  /* 0x01000e00ff0877ac */ /* 0x000f220008000a00 */
[----:B------:R-:W-:Y:S01]  /*5a40*/  MOV R3, 0x0 ;  /* 0x0000000000037802 */ /* 0x000fe20000000f00 */
[----:B------:R-:W-:Y:S02]  /*5a50*/  HFMA2 R12, -RZ, RZ, 0, 5.9604644775390625e-08 ;  /* 0x00000001ff0c7431 */ /* 0x000fe400000001ff */
[----:B------:R-:W-:Y:S02]  /*5a60*/  IMAD.MOV.U32 R8, RZ, RZ, 0x192 ;  /* 0x00000192ff087424 */ /* 0x000fe400078e00ff */
[----:B------:R-:W-:Y:S01]  /*5a70*/  IMAD.MOV.U32 R13, RZ, RZ, RZ ;  /* 0x000000ffff0d7224 */ /* 0x000fe200078e00ff */
[----:B------:R-:W5:Y:S01]  /*5a80*/  LDCU.64 UR6, c[0x4][0x78] ;  /* 0x01000f00ff0677ac */ /* 0x000f620008000a00 */
[----:B-1----:R-:W1:Y:S01]  /*5a90*/  LDC.64 R2, c[0x4][R3] ;  /* 0x0100000003027b82 */ /* 0x002e620000000a00 */
[----:B------:R-:W2:Y:S01]  /*5aa0*/  LDCU.64 UR4, c[0x4][0x10] ;  /* 0x01000200ff0477ac */ /* 0x000ea20008000a00 */
[----:B----4-:R-:W-:Y:S01]  /*5ab0*/  MOV R5, UR9 ;  /* 0x0000000900057c02 */ /* 0x010fe20008000f00 */
[----:B------:R-:W-:Y:S01]  /*5ac0*/  IMAD.U32 R4, RZ, RZ, UR8 ;  /* 0x00000008ff047e24 */ /* 0x000fe2000f8e00ff */
[----:B-----5:R-:W-:Y:S01]  /*5ad0*/  MOV R7, UR7 ;  /* 0x0000000700077c02 */ /* 0x020fe20008000f00 */
[----:B------:R-:W-:Y:S01]  /*5ae0*/  IMAD.U32 R6, RZ, RZ, UR6 ;  /* 0x00000006ff067e24 */ /* 0x000fe2000f8e00ff */
[----:B--2---:R-:W-:Y:S01]  /*5af0*/  MOV R11, UR5 ;  /* 0x00000005000b7c02 */ /* 0x004fe20008000f00 */
[----:B------:R-:W-:Y:S02]  /*5b00*/  IMAD.U32 R10, RZ, RZ, UR4 ;  /* 0x00000004ff0a7e24 */ /* 0x000fe4000f8e00ff */
[----:B------:R-:W-:Y:S07]  /*5b10*/  LEPC R20, `(.L_x_94) ;  /* 0x000000001014794e */ /* 0x000fee0000000000 */
[----:B-1-3--:R-:W-:Y:S05]  /*5b20*/  CALL.ABS.NOINC R2 ;  /* 0x0000000002007343 */ /* 0x00afea0003c00000 */
.L_x_94:
[----:B------:R-:W-:Y:S01]  /*5b30*/  SHF.L.U32 R50, R56, 0x10, RZ ;  /* 0x0000001038327819 */ /* 0x000fe200000006ff */
[----:B------:R-:W-:Y:S05]  /*5b40*/  WARPSYNC.ALL ;  /* 0x0000000000007948 */ /* 0x000fea0003800000 */
[----:B------:R-:W-:Y:S01]  /*5b50*/  R2UR UR4, R48 ;  /* 0x00000000300472ca */ /* 0x000fe200000e0000 */
[----:B------:R-:W-:Y:S01]  /*5b60*/  BSSY.RECONVERGENT B0, `(.L_x_95) ;  /* 0x0000085000007945 */ /* 0x000fe20003800200 */
[----:B------:R-:W-:Y:S02]  /*5b70*/  LOP3.LUT R51, R56, 0xffff0000, RZ, 0xc0, !PT ;  /* 0xffff000038337812 */ /* 0x000fe400078ec0ff */
[----:B------:R-:W-:Y:S02]  /*5b80*/  SHF.L.U32 R52, R57, 0x10, RZ ;  /* 0x0000001039347819 */ /* 0x000fe400000006ff */
[----:B------:R-:W-:Y:S07]  /*5b90*/  ISETP.NE.AND P0, PT, R100, RZ, PT ;  /* 0x000000ff6400720c */ /* 0x000fee0003f05270 */
[----:B------:R-:W2:Y:S02]  /*5ba0*/  LDTM.x32 R4, tmem[UR4] ;  /* 0x00000004000479ee */ /* 0x000ea400082c0000 */
[C---:B--2---:R-:W-:Y:S01]  /*5bb0*/  FMUL R0, R47.reuse, R4 ;  /* 0x000000042f007220 */ /* 0x044fe20000400000 */
[C---:B-1----:R-:W-:Y:S01]  /*5bc0*/  FMUL R2, R47.reuse, R5 ;  /* 0x000000052f027220 */ /* 0x042fe20000400000 */
[C---:B------:R-:W-:Y:S01]  /*5bd0*/  FMUL R4, R47.reuse, R8 ;  /* 0x000000082f047220 */ /* 0x040fe20000400000 */
[C---:B------:R-:W-:Y:S01]  /*5be0*/  FMUL R3, R47.reuse, R6 ;  /* 0x000000062f037220 */ /* 0x040fe20000400000 */
[C---:B------:R-:W-:Y:S01]  /*5bf0*/  FMUL R5, R47.reuse, R9 ;  /* 0x000000092f057220 */ /* 0x040fe20000400000 */
[C---:B------:R-:W-:Y:S01]  /*5c00*/  FMUL R8, R47.reuse, R12 ;  /* 0x0000000c2f087220 */ /* 0x040fe20000400000 */
[C---:B------:R-:W-:Y:S01]  /*5c10*/  FMUL R6, R47.reuse, R10 ;  /* 0x0000000a2f067220 */ /* 0x040fe20000400000 */
[C---:B------:R-:W-:Y:S01]  /*5c20*/  FMUL R9, R47.reuse, R13 ;  /* 0x0000000d2f097220 */ /* 0x040fe20000400000 */
[----:B------:R-:W-:Y:S01]  /*5c30*/  FMUL R12, R47, R16 ;  /* 0x000000102f0c7220 */ /* 0x000fe20000400000 */
[----:B------:R-:W-:Y:S01]  /*5c40*/  FFMA R0, R49, R50, R0 ;  /* 0x0000003231007223 */ /* 0x000fe20000000000 */
[C---:B------:R-:W-:Y:S01]  /*5c50*/  FMUL R10, R47.reuse, R14 ;  /* 0x0000000e2f0a7220 */ /* 0x040fe20000400000 */
[C---:B------:R-:W-:Y:S01]  /*5c60*/  FMUL R13, R47.reuse, R17 ;  /* 0x000000112f0d7220 */ /* 0x040fe20000400000 */
[----:B------:R-:W-:Y:S01]  /*5c70*/  FMUL R16, R47, R20 ;  /* 0x000000142f107220 */ /* 0x000fe20000400000 */
[----:B------:R-:W-:Y:S01]  /*5c80*/  FFMA R2, R49, R51, R2 ;  /* 0x0000003331027223 */ /* 0x000fe20000000002 */
[C---:B------:R-:W-:Y:S01]  /*5c90*/  FMUL R14, R47.reuse, R18 ;  /* 0x000000122f0e7220 */ /* 0x040fe20000400000 */
[C---:B------:R-:W-:Y:S01]  /*5ca0*/  FMUL R17, R47.reuse, R21 ;  /* 0x000000152f117220 */ /* 0x040fe20000400000 */
[C---:B------:R-:W-:Y:S01]  /*5cb0*/  FMUL R20, R47.reuse, R24 ;  /* 0x000000182f147220 */ /* 0x040fe20000400000 */
[C---:B------:R-:W-:Y:S01]  /*5cc0*/  FMUL R18, R47.reuse, R22 ;  /* 0x000000162f127220 */ /* 0x040fe20000400000 */
[C---:B------:R-:W-:Y:S01]  /*5cd0*/  FMUL R21, R47.reuse, R25 ;  /* 0x000000192f157220 */ /* 0x040fe20000400000 */
[C---:B------:R-:W-:Y:S01]  /*5ce0*/  FMUL R24, R47.reuse, R28 ;  /* 0x0000001c2f187220 */ /* 0x040fe20000400000 */
[C---:B------:R-:W-:Y:S01]  /*5cf0*/  FMUL R22, R47.reuse, R26 ;  /* 0x0000001a2f167220 */ /* 0x040fe20000400000 */
[C---:B------:R-:W-:Y:S01]  /*5d00*/  FMUL R25, R47.reuse, R29 ;  /* 0x0000001d2f197220 */ /* 0x040fe20000400000 */
[----:B------:R-:W-:Y:S01]  /*5d10*/  FMUL R28, R47, R32 ;  /* 0x000000202f1c7220 */ /* 0x000fe20000400000 */
[----:B------:R-:W-:Y:S01]  /*5d20*/  LOP3.LUT R32, R57, 0xffff0000, RZ, 0xc0, !PT ;  /* 0xffff000039207812 */ /* 0x000fe200078ec0ff */
[C---:B------:R-:W-:Y:S01]  /*5d30*/  FMUL R26, R47.reuse, R30 ;  /* 0x0000001e2f1a7220 */ /* 0x040fe20000400000 */
[----:B------:R-:W-:Y:S01]  /*5d40*/  FMUL R29, R47, R33 ;  /* 0x000000212f1d7220 */ /* 0x000fe20000400000 */
[----:B------:R-:W-:Y:S01]  /*5d50*/  SHF.L.U32 R33, R58, 0x10, RZ ;  /* 0x000000103a217819 */ /* 0x000fe200000006ff */
[----:B------:R-:W-:Y:S01]  /*5d60*/  FFMA R3, R49, R52, R3 ;  /* 0x0000003431037223 */ /* 0x000fe20000000003 */
[----:B------:R-:W-:Y:S01]  /*5d70*/  F2FP.BF16.F32.PACK_AB R52, R2, R0 ;  /* 0x000000000234723e */ /* 0x000fe200000010ff */
[----:B------:R-:W-:Y:S01]  /*5d80*/  FMUL R7, R47, R7 ;  /* 0x000000072f077220 */ /* 0x000fe20000400000 */
[----:B------:R-:W-:Y:S01]  /*5d90*/  SHF.L.U32 R0, R59, 0x10, RZ ;  /* 0x000000103b007819 */ /* 0x000fe200000006ff */
[----:B------:R-:W-:Y:S01]  /*5da0*/  FMUL R30, R47, R34 ;  /* 0x000000222f1e7220 */ /* 0x000fe20000400000 */
[----:B------:R-:W-:Y:S01]  /*5db0*/  LOP3.LUT R34, R58, 0xffff0000, RZ, 0xc0, !PT ;  /* 0xffff00003a227812 */ /* 0x000fe200078ec0ff */
[----:B------:R-:W-:Y:S01]  /*5dc0*/  FFMA R7, R49, R32, R7 ;  /* 0x0000002031077223 */ /* 0x000fe20000000007 */
[----:B------:R-:W-:Y:S01]  /*5dd0*/  LOP3.LUT R2, R59, 0xffff0000, RZ, 0xc0, !PT ;  /* 0xffff00003b027812 */ /* 0x000fe200078ec0ff */
[----:B------:R-:W-:Y:S01]  /*5de0*/  FFMA R4, R49, R33, R4 ;  /* 0x0000002131047223 */ /* 0x000fe20000000004 */
[----:B------:R-:W-:Y:S01]  /*5df0*/  FMUL R11, R47, R11 ;  /* 0x0000000b2f0b7220 */ /* 0x000fe20000400000 */
[----:B------:R-:W-:Y:S01]  /*5e00*/  FFMA R5, R49, R34, R5 ;  /* 0x0000002231057223 */ /* 0x000fe20000000005 */
[----:B------:R-:W-:Y:S01]  /*5e10*/  F2FP.BF16.F32.PACK_AB R53, R7, R3 ;  /* 0x000000030735723e */ /* 0x000fe200000010ff */
[C---:B------:R-:W-:Y:S01]  /*5e20*/  FFMA R6, R49.reuse, R0, R6 ;  /* 0x0000000031067223 */ /* 0x040fe20000000006 */
[C---:B------:R-:W-:Y:S01]  /*5e30*/  SHF.L.U32 R0, R60.reuse, 0x10, RZ ;  /* 0x000000103c007819 */ /* 0x040fe200000006ff */
[----:B------:R-:W-:Y:S01]  /*5e40*/  FFMA R11, R49, R2, R11 ;  /* 0x00000002310b7223 */ /* 0x000fe2000000000b */
[----:B------:R-:W-:Y:S01]  /*5e50*/  LOP3.LUT R2, R60, 0xffff0000, RZ, 0xc0, !PT ;  /* 0xffff00003c027812 */ /* 0x000fe200078ec0ff */
[----:B------:R-:W-:Y:S01]  /*5e60*/  FMUL R15, R47, R15 ;  /* 0x0000000f2f0f7220 */ /* 0x000fe20000400000 */
[----:B------:R-:W-:Y:S01]  /*5e70*/  SHF.L.U32 R3, R61, 0x10, RZ ;  /* 0x000000103d037819 */ /* 0x000fe200000006ff */
[----:B------:R-:W-:Y:S01]  /*5e80*/  FFMA R8, R49, R0, R8 ;  /* 0x0000000031087223 */ /* 0x000fe20000000008 */
[----:B------:R-:W-:Y:S01]  /*5e90*/  LOP3.LUT R0, R61, 0xffff0000, RZ, 0xc0, !PT ;  /* 0xffff00003d007812 */ /* 0x000fe200078ec0ff */
[C---:B------:R-:W-:Y:S01]  /*5ea0*/  FFMA R9, R49.reuse, R2, R9 ;  /* 0x0000000231097223 */ /* 0x040fe20000000009 */
[C---:B------:R-:W-:Y:S01]  /*5eb0*/  SHF.L.U32 R2, R62.reuse, 0x10, RZ ;  /* 0x000000103e027819 */ /* 0x040fe200000006ff */
[----:B------:R-:W-:Y:S01]  /*5ec0*/  FFMA R10, R49, R3, R10 ;  /* 0x00000003310a7223 */ /* 0x000fe2000000000a */
[----:B------:R-:W-:Y:S01]  /*5ed0*/  SHF.L.U32 R3, R63, 0x10, RZ ;  /* 0x000000103f037819 */ /* 0x000fe200000006ff */
[C---:B------:R-:W-:Y:S01]  /*5ee0*/  FFMA R15, R49.reuse, R0, R15 ;  /* 0x00000000310f7223 */ /* 0x040fe2000000000f */
[----:B------:R-:W-:Y:S01]  /*5ef0*/  LOP3.LUT R0, R62, 0xffff0000, RZ, 0xc0, !PT ;  /* 0xffff00003e007812 */ /* 0x000fe200078ec0ff */
[----:B------:R-:W-:Y:S01]  /*5f00*/  FFMA R12, R49, R2, R12 ;  /* 0x00000002310c7223 */ /* 0x000fe2000000000c */
[C---:B------:R-:W-:Y:S01]  /*5f10*/  SHF.L.U32 R2, R68.reuse, 0x10, RZ ;  /* 0x0000001044027819 */ /* 0x040fe200000006ff */
[----:B------:R-:W-:Y:S01]  /*5f20*/  FMUL R19, R47, R19 ;  /* 0x000000132f137220 */ /* 0x000fe20000400000 */
[----:B------:R-:W-:Y:S01]  /*5f30*/  F2FP.BF16.F32.PACK_AB R54, R5, R4 ;  /* 0x000000040536723e */ /* 0x000fe200000010ff */
[----:B------:R-:W-:Y:S01]  /*5f40*/  FFMA R13, R49, R0, R13 ;  /* 0x00000000310d7223 */ /* 0x000fe2000000000d */
[----:B------:R-:W-:Y:S01]  /*5f50*/  LOP3.LUT R0, R63, 0xffff0000, RZ, 0xc0, !PT ;  /* 0xffff00003f007812 */ /* 0x000fe200078ec0ff */
[----:B------:R-:W-:Y:S01]  /*5f60*/  FFMA R14, R49, R3, R14 ;  /* 0x00000003310e7223 */ /* 0x000fe2000000000e */
[----:B------:R-:W-:Y:S01]  /*5f70*/  LOP3.LUT R3, R68, 0xffff0000, RZ, 0xc0, !PT ;  /* 0xffff000044037812 */ /* 0x000fe200078ec0ff */
[----:B------:R-:W-:Y:S01]  /*5f80*/  FMUL R23, R47, R23 ;  /* 0x000000172f177220 */ /* 0x000fe20000400000 */
[----:B------:R-:W-:Y:S01]  /*5f90*/  F2FP.BF16.F32.PACK_AB R55, R11, R6 ;  /* 0x000000060b37723e */ /* 0x000fe200000010ff */
[----:B------:R-:W-:Y:S01]  /*5fa0*/  FFMA R19, R49, R0, R19 ;  /* 0x0000000031137223 */ /* 0x000fe20000000013 */
[----:B------:R-:W-:Y:S01]  /*5fb0*/  SHF.L.U32 R0, R69, 0x10, RZ ;  /* 0x0000001045007819 */ /* 0x000fe200000006ff */
[----:B------:R-:W-:Y:S01]  /*5fc0*/  FFMA R16, R49, R2, R16 ;  /* 0x0000000231107223 */ /* 0x000fe20000000010 */
[----:B------:R-:W-:Y:S01]  /*5fd0*/  LOP3.LUT R2, R69, 0xffff0000, RZ, 0xc0, !PT ;  /* 0xffff000045027812 */ /* 0x000fe200078ec0ff */
[----:B------:R-:W-:Y:S01]  /*5fe0*/  FFMA R17, R49, R3, R17 ;  /* 0x0000000331117223 */ /* 0x000fe20000000011 */
[----:B------:R-:W-:Y:S01]  /*5ff0*/  SHF.L.U32 R3, R71, 0x10, RZ ;  /* 0x0000001047037819 */ /* 0x000fe200000006ff */
[----:B------:R-:W-:Y:S01]  /*6000*/  FFMA R18, R49, R0, R18 ;  /* 0x0000000031127223 */ /* 0x000fe20000000012 */
[C---:B------:R-:W-:Y:S01]  /*6010*/  SHF.L.U32 R0, R70.reuse, 0x10, RZ ;  /* 0x0000001046007819 */ /* 0x040fe200000006ff */
[----:B------:R1:W-:Y:S01]  /*6020*/  STS.128 [R67], R52 ;  /* 0x0000003443007388 */ /* 0x0003e20000000c00 */
[----:B------:R-:W-:Y:S01]  /*6030*/  F2FP.BF16.F32.PACK_AB R8, R9, R8 ;  /* 0x000000080908723e */ /* 0x000fe200000010ff */
[C---:B------:R-:W-:Y:S01]  /*6040*/  FFMA R23, R49.reuse, R2, R23 ;  /* 0x0000000231177223 */ /* 0x040fe20000000017 */
[----:B------:R-:W-:Y:S01]  /*6050*/  LOP3.LUT R2, R70, 0xffff0000, RZ, 0xc0, !PT ;  /* 0xffff000046027812 */ /* 0x000fe200078ec0ff */
[----:B------:R-:W-:Y:S01]  /*6060*/  FFMA R20, R49, R0, R20 ;  /* 0x0000000031147223 */ /* 0x000fe20000000014 */
[----:B------:R-:W-:Y:S01]  /*6070*/  LOP3.LUT R0, R71, 0xffff0000, RZ, 0xc0, !PT ;  /* 0xffff000047007812 */ /* 0x000fe200078ec0ff */
[----:B------:R-:W-:Y:S01]  /*6080*/  FMUL R27, R47, R27 ;  /* 0x0000001b2f1b7220 */ /* 0x000fe20000400000 */
[----:B------:R-:W-:Y:S01]  /*6090*/  F2FP.BF16.F32.PACK_AB R9, R15, R10 ;  /* 0x0000000a0f09723e */ /* 0x000fe200000010ff */
[C---:B------:R-:W-:Y:S01]  /*60a0*/  FFMA R21, R49.reuse, R2, R21 ;  /* 0x0000000231157223 */ /* 0x040fe20000000015 */
[C---:B------:R-:W-:Y:S01]  /*60b0*/  FFMA R22, R49.reuse, R3, R22 ;  /* 0x0000000331167223 */ /* 0x040fe20000000016 */
[----:B------:R-:W-:Y:S01]  /*60c0*/  FFMA R27, R49, R0, R27 ;  /* 0x00000000311b7223 */ /* 0x000fe2000000001b */
[C---:B------:R-:W-:Y:S01]  /*60d0*/  SHF.L.U32 R2, R76.reuse, 0x10, RZ ;  /* 0x000000104c027819 */ /* 0x040fe200000006ff */
[C---:B------:R-:W-:Y:S01]  /*60e0*/  FMUL R31, R47.reuse, R31 ;  /* 0x0000001f2f1f7220 */ /* 0x040fe20000400000 */
[----:B------:R-:W-:Y:S01]  /*60f0*/  LOP3.LUT R0, R76, 0xffff0000, RZ, 0xc0, !PT ;  /* 0xffff00004c007812 */ /* 0x000fe200078ec0ff */
[----:B------:R-:W-:Y:S01]  /*6100*/  FMUL R35, R47, R35 ;  /* 0x000000232f237220 */ /* 0x000fe20000400000 */
[----:B------:R-:W-:Y:S01]  /*6110*/  SHF.L.U32 R3, R77, 0x10, RZ ;  /* 0x000000104d037819 */ /* 0x000fe200000006ff */
[----:B------:R-:W-:Y:S01]  /*6120*/  FFMA R24, R49, R2, R24 ;  /* 0x0000000231187223 */ /* 0x000fe20000000018 */
[----:B------:R-:W-:Y:S01]  /*6130*/  F2FP.BF16.F32.PACK_AB R10, R13, R12 ;  /* 0x0000000c0d0a723e */ /* 0x000fe200000010ff */
[----:B------:R-:W-:Y:S01]  /*6140*/  FFMA R25, R49, R0, R25 ;  /* 0x0000000031197223 */ /* 0x000fe20000000019 */
[----:B------:R-:W-:Y:S01]  /*6150*/  F2FP.BF16.F32.PACK_AB R11, R19, R14 ;  /* 0x0000000e130b723e */ /* 0x000fe200000010ff */
[----:B------:R-:W-:Y:S01]  /*6160*/  FFMA R26, R49, R3, R26 ;  /* 0x00000003311a7223 */ /* 0x000fe2000000001a */
[----:B------:R-:W-:Y:S02]  /*6170*/  LOP3.LUT R0, R77, 0xffff0000, RZ, 0xc0, !PT ;  /* 0xffff00004d007812 */ /* 0x000fe400078ec0ff */
[C---:B------:R-:W-:Y:S01]  /*6180*/  SHF.L.U32 R2, R78.reuse, 0x10, RZ ;  /* 0x000000104e027819 */ /* 0x040fe200000006ff */
[----:B------:R1:W-:Y:S01]  /*6190*/  STS.128 [R66+0x10], R8 ;  /* 0x0000100842007388 */ /* 0x0003e20000000c00 */
[----:B------:R-:W-:Y:S01]  /*61a0*/  LOP3.LUT R3, R78, 0xffff0000, RZ, 0xc0, !PT ;  /* 0xffff00004e037812 */ /* 0x000fe200078ec0ff */
[----:B------:R-:W-:Y:S01]  /*61b0*/  FFMA R31, R49, R0, R31 ;  /* 0x00000000311f7223 */ /* 0x000fe2000000001f */
[----:B------:R-:W-:Y:S01]  /*61c0*/  SHF.L.U32 R4, R79, 0x10, RZ ;  /* 0x000000104f047819 */ /* 0x000fe200000006ff */
[----:B------:R-:W-:Y:S01]  /*61d0*/  FFMA R28, R49, R2, R28 ;  /* 0x00000002311c7223 */ /* 0x000fe2000000001c */
[----:B------:R-:W-:Y:S01]  /*61e0*/  F2FP.BF16.F32.PACK_AB R16, R17, R16 ;  /* 0x000000101110723e */ /* 0x000fe200000010ff */
[----:B------:R-:W-:Y:S01]  /*61f0*/  FFMA R29, R49, R3, R29 ;  /* 0x00000003311d7223 */ /* 0x000fe2000000001d */
[----:B------:R-:W-:Y:S01]  /*6200*/  LOP3.LUT R5, R79, 0xffff0000, RZ, 0xc0, !PT ;  /* 0xffff00004f057812 */ /* 0x000fe200078ec0ff */
[----:B------:R-:W-:Y:S01]  /*6210*/  FFMA R30, R49, R4, R30 ;  /* 0x00000004311e7223 */ /* 0x000fe2000000001e */
[----:B------:R-:W-:Y:S02]  /*6220*/  F2FP.BF16.F32.PACK_AB R17, R23, R18 ;  /* 0x000000121711723e */ /* 0x000fe400000010ff */
[----:B------:R-:W-:Y:S01]  /*6230*/  F2FP.BF16.F32.PACK_AB R18, R21, R20 ;  /* 0x000000141512723e */ /* 0x000fe200000010ff */
[----:B------:R-:W-:Y:S01]  /*6240*/  FFMA R35, R49, R5, R35 ;  /* 0x0000000531237223 */ /* 0x000fe20000000023 */
[----:B------:R-:W-:Y:S02]  /*6250*/  F2FP.BF16.F32.PACK_AB R19, R27, R22 ;  /* 0x000000161b13723e */ /* 0x000fe400000010ff */
[----:B------:R-:W-:Y:S02]  /*6260*/  F2FP.BF16.F32.PACK_AB R24, R25, R24 ;  /* 0x000000181918723e */ /* 0x000fe400000010ff */
[----:B------:R-:W-:Y:S01]  /*6270*/  F2FP.BF16.F32.PACK_AB R25, R31, R26 ;  /* 0x0000001a1f19723e */ /* 0x000fe200000010ff */
[----:B------:R1:W-:Y:S01]  /*6280*/  STS.128 [R65+0x20], R16 ;  /* 0x0000201041007388 */ /* 0x0003e20000000c00 */
[----:B------:R-:W-:Y:S02]  /*6290*/  F2FP.BF16.F32.PACK_AB R26, R29, R28 ;  /* 0x0000001c1d1a723e */ /* 0x000fe400000010ff */
[----:B------:R-:W-:Y:S05]  /*62a0*/  F2FP.BF16.F32.PACK_AB R27, R35, R30 ;  /* 0x0000001e231b723e */ /* 0x000fea00000010ff */
[----:B------:R1:W-:Y:S01]  /*62b0*/  STS.128 [R64+0x10], R24 ;  /* 0x0000101840007388 */ /* 0x0003e20000000c00 */
[----:B------:R-:W-:Y:S01]  /*62c0*/  @!PT LDS RZ, [RZ] ;  /* 0x00000000fffff984 */ /* 0x000fe20000000800 */
[----:B------:R-:W-:Y:S01]  /*62d0*/  @!PT LDS RZ, [RZ] ;  /* 0x00000000fffff984 */ /* 0x000fe20000000800 */
[----:B------:R-:W-:Y:S01]  /*62e0*/  @!PT LDS RZ, [RZ] ;  /* 0x00000000fffff984 */ /* 0x000fe20000000800 */
[----:B------:R-:W-:Y:S01]  /*62f0*/  @!PT LDS RZ, [RZ] ;  /* 0x00000000fffff984 */ /* 0x000fe20000000800 */
[----:B------:R2:W-:Y:S07]  /*6300*/  MEMBAR.ALL.CTA ;  /* 0x0000000000007992 */ /* 0x0005ee0000008000 */
[----:B--2---:R-:W2:Y:S02]  /*6310*/  FENCE.VIEW.ASYNC.S ;  /* 0x00000000000073c6 */ /* 0x004ea40000000000 */
[----:B--2---:R-:W-:Y:S06]  /*6320*/  BAR.SYNC.DEFER_BLOCKING 0x1, 0x80 ;  /* 0x0042000000007b1d */ /* 0x004fec0000010000 */
[----:B------:R-:W-:Y:S05]  /*6330*/  @P0 BRA `(.L_x_96) ;  /* 0x00000000001c0947 */ /* 0x000fea0003800000 */
[----:B------:R-:W-:Y:S01]  /*6340*/  R2UR UR4, R72 ;  /* 0x00000000480472ca */ /* 0x000fe200000e0000 */
[----:B------:R-:W-:Y:S01]  /*6350*/  UIADD3 UR6, UP0, UPT, UR54, 0x680, URZ ;  /* 0x0000068036067890 */ /* 0x000fe2000ff1e0ff */
[----:B------:R-:W-:Y:S03]  /*6360*/  UMOV UR43, UR36 ;  /* 0x00000024002b7c82 */ /* 0x000fe60008000000 */
[----:B------:R-:W-:Y:S08]  /*6370*/  UIADD3.X UR7, UPT, UPT, URZ, UR55, URZ, UP0, !UPT ;  /* 0x00000037ff077290 */ /* 0x000ff000087fe4ff */
[----:B------:R-:W-:Y:S09]  /*6380*/  UIADD3 UR40, UPT, UPT, UR48, 0x200, UR4 ;  /* 0x0000020030287890 */ /* 0x000ff2000fffe004 */
[----:B------:R2:W-:Y:S02]  /*6390*/  UTMASTG.3D [UR40], [UR6] ;  /* 0x00000028060073b5 */ /* 0x0005e40008010000 */
[----:B--2---:R0:W-:Y:S02]  /*63a0*/  UTMACMDFLUSH ;  /* 0x00000000000079b7 */ /* 0x0041e40000000000 */
.L_x_96:
[----:B------:R-:W-:Y:S05]  /*63b0*/  BSYNC.RECONVERGENT B0 ;  /* 0x0000000000007941 */ /* 0x000fea0003800200 */
.L_x_95:
[----:B------:R-:W-:Y:S01]  /*63c0*/  UIADD3 UR40, UPT, UPT, UR56, 0x1, URZ ;  /* 0x0000000138287890 */ /* 0x000fe2000fffe0ff */
[----:B------:R-:W-:Y:S03]  /*63d0*/  BSSY.RECONVERGENT B0, `(.L_x_97) ;  /* 0x0000005000007945 */ /* 0x000fe60003800200 */
[----:B------:R-:W-:Y:S04]  /*63e0*/  UISETP.NE.AND UP0, UPT, UR40, 0x3, UPT ;  /* 0x000000032800788c */ /* 0x000fe8000bf05270 */
[----:B------:R-:W-:Y:S01]  /*63f0*/  USEL UR43, UR40, URZ, UP0 ;  /* 0x000000ff282b7287 */ /* 0x000fe20008000000 */
[----:B------:R-:W-:Y:S11]  /*6400*/  @P0 BRA `(.L_x_98) ;  /* 0x0000000000040947 */ /* 0x000ff60003800000 */
[----:B------:R-:W-:Y:S04]  /*6410*/  DEPBAR.LE SB0, 0x1 ;  /* 0x000080400000791a */ /* 0x000fe80000000000 */
.L_x_98:
[----:B------:R-:W-:Y:S05]  /*6420*/  BSYNC.RECONVERGENT B0 ;  /* 0x0000000000007941 */ /* 0x000fea0003800200 */
.L_x_97:
[----:B------:R-:W-:Y:S01]  /*6430*/  BAR.SYNC.DEFER_BLOCKING 0x1, 0x80 ;  /* 0x0042000000007b1d */ /* 0x000fe20000010000 */
[----:B------:R-:W-:Y:S01]  /*6440*/  ISETP.NE.AND P1, PT, R104, RZ, PT ;  /* 0x000000ff6800720c */ /* 0x000fe20003f25270 */
[----:B------:R-:W-:Y:S01]  /*6450*/  UISETP.NE.AND UP0, UPT, UR50, URZ, UPT ;  /* 0x000000ff3200728c */ /* 0x000fe2000bf05270 */
[----:B------:R-:W-:Y:S11]  /*6460*/  LEA R2, R74, UR48, 0x3 ;  /* 0x000000304a027c11 */ /* 0x000ff6000f8e18ff */
[----:B------:R-:W-:Y:S01]  /*6470*/  @P1 SHF.L.U32 R3, R107, 0x1f, RZ ;  /* 0x0000001f6b031819 */ /* 0x000fe200000006ff */
[----:B------:R-:W-:Y:S06]  /*6480*/  BRA.U !UP0, `(.L_x_99) ;  /* 0x0000000108247547 */ /* 0x000fec000b800000 */
[----:B------:R-:W-:Y:S01]  /*6490*/  IMAD.U32 R4, RZ, RZ, UR49 ;  /* 0x00000031ff047e24 */ /* 0x000fe2000f8e00ff */
[----:B------:R-:W-:Y:S01]  /*64a0*/  MOV R0, UR37 ;  /* 0x0000002500007c02 */ /* 0x000fe20008000f00 */
[----:B------:R-:W-:Y:S03]  /*64b0*/  UIADD3 UR49, UPT, UPT, UR49, 0x1, URZ ;  /* 0x0000000131317890 */ /* 0x000fe6000fffe0ff */
[----:B------:R-:W-:Y:S01]  /*64c0*/  @P1 LEA R4, R4, UR48, 0x3 ;  /* 0x0000003004041c11 */ /* 0x000fe2000f8e18ff */
[----:B------:R-:W-:Y:S04]  /*64d0*/  UISETP.NE.AND UP0, UPT, UR49, 0x3, UPT ;  /* 0x000000033100788c */ /* 0x000fe8000bf05270 */
[----:B------:R-:W-:Y:S01]  /*64e0*/  @P1 VIADD R4, R4, 0x68 ;  /* 0x0000006804041836 */ /* 0x000fe20000000000 */
[----:B------:R-:W-:Y:S04]  /*64f0*/  USEL UR49, UR49, URZ, UP0 ;  /* 0x000000ff31317287 */ /* 0x000fe80008000000 */
[----:B------:R-:W-:Y:S04]  /*6500*/  @P1 PRMT R0, R0, 0x654, R4 ;  /* 0x0000065400001816 */ /* 0x000fe80000000004 */
[----:B------:R2:W-:Y:S04]  /*6510*/  @P1 SYNCS.ARRIVE.TRANS64.RED.A1T0 RZ, [R0+URZ], RZ ;  /* 0x000000ff00ff19a7 */ /* 0x0005e800081004ff */
.L_x_99:
[----:B------:R-:W4:Y:S01]  /*6520*/  @P1 SYNCS.PHASECHK.TRANS64.TRYWAIT P0, [R2+URZ+0x50], R3 ;  /* 0x00005003020015a7 */ /* 0x000f2200080011ff */
[----:B------:R-:W-:Y:S01]  /*6530*/  BSSY B1, `(.L_x_100) ;  /* 0x0000015000017945 */ /* 0x000fe20003800000 */
[----:B----4-:R-:W-:Y:S03]  /*6540*/  @P1 SEL R75, RZ, 0x1, !P0 ;  /* 0x00000001ff4b1807 */ /* 0x010fe60004000000 */
[----:B------:R-:W-:Y:S05]  /*6550*/  @!P1 BRA `(.L_x_101) ;  /* 0x0000000000489947 */ /* 0x000fea0003800000 */
[----:B------:R-:W-:Y:S01]  /*6560*/  ISETP.NE.AND P1, PT, R108, RZ, PT ;  /* 0x000000ff6c00720c */ /* 0x000fe20003f25270 */
[----:B------:R-:W-:Y:S01]  /*6570*/  BSSY B0, `(.L_x_102) ;  /* 0x000000a000007945 */ /* 0x000fe20003800000 */
[----:B------:R-:W-:Y:S11]  /*6580*/  ISETP.NE.AND P0, PT, R75, RZ, PT ;  /* 0x000000ff4b00720c */ /* 0x000ff60003f05270 */
[----:B------:R-:W-:Y:S04]  /*6590*/  @P1 IMAD R74, R74, 0x2000, R99 ;  /* 0x000020004a4a1824 */ /* 0x000fe800078e0263 */
[----:B------:R-:W-:Y:S01]  /*65a0*/  @P1 IMAD.IADD R4, R106, 0x1, R74 ;  /* 0x000000016a041824 */ /* 0x000fe200078e024a */
[----:B------:R-:W-:Y:S03]  /*65b0*/  @P1 IADD3 R3, PT, PT, R105, R74, RZ ;  /* 0x0000004a69031210 */ /* 0x000fe60007ffe0ff */
[----:B--2---:R-:W-:Y:S01]  /*65c0*/  @P1 IMAD.IADD R0, R98, 0x1, R4 ;  /* 0x0000000162001824 */ /* 0x004fe200078e0204 */
[----:B------:R-:W-:Y:S06]  /*65d0*/  @P0 BRA `(.L_x_103) ;  /* 0x00000000000c0947 */ /* 0x000fec0003800000 */
[----:B------:R-:W-:Y:S04]  /*65e0*/  SHF.L.U32 R107, R107, 0x1f, RZ ;  /* 0x0000001f6b6b7819 */ /* 0x000fe800000006ff */
[----:B------:R-:W2:Y:S02]  /*65f0*/  SYNCS.PHASECHK.TRANS64.TRYWAIT P0, [R2+URZ+0x50], R107 ;  /* 0x0000506b020075a7 */ /* 0x000ea400080011ff */
[----:B--2---:R-:W-:Y:S05]  /*6600*/  @!P0 BRA `(.L_x_104) ;  /* 0x0000001800408947 */ /* 0x004fea0003800000 */
.L_x_103:
[----:B------:R-:W-:Y:S05]  /*6610*/  BSYNC B0 ;  /* 0x0000000000007941 */ /* 0x000fea0003800000 */
.L_x_102:
[----:B------:R-:W-:Y:S11]  /*6620*/  ISETP.NE.AND P0, PT, R108, RZ, PT ;  /* 0x000000ff6c00720c */ /* 0x000ff60003f05270 */
[----:B------:R-:W-:Y:S02]  /*6630*/  @!UPT UIADD3 URZ, UPT, UPT, URZ, URZ, URZ ;  /* 0x000000fffffff290 */ /* 0x000fe4000fffe0ff */
[----:B------:R4:W1:Y:S04]  /*6640*/  @P0 LDS.128 R56, [R74] ;  /* 0x000000004a380984 */ /* 0x0008680000000c00 */
[----:B------:R4:W1:Y:S04]  /*6650*/  @P0 LDS.128 R68, [R3+0x20] ;  /* 0x0000200003440984 */ /* 0x0008680000000c00 */
[----:B------:R4:W1:Y:S04]  /*6660*/  @P0 LDS.128 R60, [R4+0x10] ;  /* 0x00001000043c0984 */ /* 0x0008680000000c00 */
[----:B------:R4:W1:Y:S02]  /*6670*/  @P0 LDS.128 R76, [R0+0x10] ;  /* 0x00001000004c0984 */ /* 0x0008640000000c00 */
.L_x_101:
[----:B------:R-:W-:Y:S05]  /*6680*/  BSYNC B1 ;  /* 0x0000000000017941 */ /* 0x000fea0003800000 */
.L_x_100:
[----:B--2-4-:R-:W-:Y:S05]  /*6690*/  VIADD R0, R48, 0x20 ;  /* 0x0000002030007836 */ /* 0x014fea0000000000 */
[----:B------:R-:W-:Y:S04]  /*66a0*/  SHF.R.U32.HI R0, RZ, 0x15, R0 ;  /* 0x00000015ff007819 */ /* 0x000fe80000011600 */
[----:B------:R-:W-:Y:S11]  /*66b0*/  LOP3.LUT P0, RZ, R0, 0x3, R92, 0x48, !PT ;  /* 0x0000000300ff7812 */ /* 0x000ff6000780485c */
[----:B------:R-:W-:Y:S02]  /*66c0*/  @!UPT UIADD3 URZ, UPT, UPT, URZ, URZ, URZ ;  /* 0x000000fffffff290 */ /* 0x000fe4000fffe0ff */
[----:B------:R-:W-:Y:S05]  /*66d0*/  @!P0 BRA `(.L_x_105) ;  /* 0x0000000000408947 */ /* 0x000fea0003800000 */
[----:B------:R-:W2:Y:S01]  /*66e0*/  LDCU.64 UR8, c[0x4][0x70] ;  /* 0x01000e00ff0877ac */ /* 0x000ea20008000a00 */
[----:B------:R-:W-:Y:S01]  /*66f0*/  MOV R3, 0x0 ;  /* 0x0000000000037802 */ /* 0x000fe20000000f00 */
[----:B------:R-:W-:Y:S02]  /*6700*/  HFMA2 R12, -RZ, RZ, 0, 5.9604644775390625e-08 ;  /* 0x00000001ff0c7431 */ /* 0x000fe400000001ff */
[----:B-1----:R-:W-:Y:S02]  /*6710*/  IMAD.MOV.U32 R8, RZ, RZ, 0x192 ;  /* 0x00000192ff087424 */ /* 0x002fe400078e00ff */
[----:B------:R-:W-:Y:S01]  /*6720*/  IMAD.MOV.U32 R13, RZ, RZ, RZ ;  /* 0x000000ffff0d7224 */ /* 0x000fe200078e00ff */
[----:B------:R-:W1:Y:S01]  /*6730*/  LDCU.64 UR6, c[0x4][0x78] ;  /* 0x01000f00ff0677ac */ /* 0x000e620008000a00 */
[----:B------:R-:W4:Y:S01]  /*6740*/  LDC.64 R2, c[0x4][R3] ;  /* 0x0100000003027b82 */ /* 0x000f220000000a00 */
[----:B------:R-:W5:Y:S01]  /*6750*/  LDCU.64 UR4, c[0x4][0x10] ;  /* 0x01000200ff0477ac */ /* 0x000f620008000a00 */
[----:B--2---:R-:W-:Y:S01]  /*6760*/  MOV R5, UR9 ;  /* 0x0000000900057c02 */ /* 0x004fe20008000f00 */
[----:B------:R-:W-:Y:S01]  /*6770*/  IMAD.U32 R4, RZ, RZ, UR8 ;  /* 0x00000008ff047e24 */ /* 0x000fe2000f8e00ff */
[----:B-1----:R-:W-:Y:S01]  /*6780*/  MOV R7, UR7 ;  /* 0x0000000700077c02 */ /* 0x002fe20008000f00 */
[----:B------:R-:W-:Y:S01]  /*6790*/  IMAD.U32 R6, RZ, RZ, UR6 ;  /* 0x00000006ff067e24 */ /* 0x000fe2000f8e00ff */
[----:B-----5:R-:W-:Y:S01]  /*67a0*/  MOV R11, UR5 ;  /* 0x00000005000b7c02 */ /* 0x020fe20008000f00 */
[----:B------:R-:W-:Y:S02]  /*67b0*/  IMAD.U32 R10, RZ, RZ, UR4 ;  /* 0x00000004ff0a7e24 */ /* 0x000fe4000f8e00ff */
[----:B------:R-:W-:Y:S07]  /*67c0*/  LEPC R20, `(.L_x_105) ;  /* 0x000000001014794e */ /* 0x000fee0000000000 */
[----:B---34-:R-:W-:Y:S05]  /*67d0*/  CALL.ABS.NOINC R2 ;  /* 0x0000000002007343 */ /* 0x018fea0003c00000 */
.L_x_105:
[----:B------:R-:W-:Y:S01]  /*67e0*/  ISETP.NE.AND P0, PT, R100, RZ, PT ;  /* 0x000000ff6400720c */ /* 0x000fe20003f05270 */
[----:B------:R-:W-:Y:S05]  /*67f0*/  WARPSYNC.ALL ;  /* 0x0000000000007948 */ /* 0x000fea0003800000 */
[----:B------:R-:W-:Y:S01]  /*6800*/  R2UR UR4, R48 ;  /* 0x00000000300472ca */ /* 0x000fe200000e0000 */
[----:B------:R-:W-:Y:S01]  /*6810*/  USHF.L.U32 UR8, UR43, 0xd, URZ ;  /* 0x0000000d2b087899 */ /* 0x000fe200080006ff */
[----:B------:R-:W-:Y:S01]  /*6820*/  R2UR UR5, R73 ;  /* 0x00000000490572ca */ /* 0x000fe200000e0000 */
[----:B------:R-:W-:Y:S01]  /*6830*/  BSSY.RECONVERGENT B0, `(.L_x_106) ;  /* 0x000008e000007945 */ /* 0x000fe20003800200 */
[C---:B-1----:R-:W-:Y:S02]  /*6840*/  SHF.L.U32 R0, R56.reuse, 0x10, RZ ;  /* 0x0000001038007819 */ /* 0x042fe400000006ff */
[----:B------:R-:W-:Y:S02]  /*6850*/  LOP3.LUT R2, R56, 0xffff0000, RZ, 0xc0, !PT ;  /* 0xffff000038027812 */ /* 0x000fe400078ec0ff */
[C---:B------:R-:W-:Y:S02]  /*6860*/  SHF.L.U32 R3, R57.reuse, 0x10, RZ ;  /* 0x0000001039037819 */ /* 0x040fe400000006ff */
[----:B------:R-:W-:Y:S02]  /*6870*/  LOP3.LUT R48, R57, 0xffff0000, RZ, 0xc0, !PT ;  /* 0xffff000039307812 */ /* 0x000fe400078ec0ff */
[C---:B------:R-:W-:Y:S01]  /*6880*/  SHF.L.U32 R50, R58.reuse, 0x10, RZ ;  /* 0x000000103a327819 */ /* 0x040fe200000006ff */
[----:B------:R-:W1:Y:S01]  /*6890*/  LDTM.x32 R4, tmem[UR4+0x20] ;  /* 0x00002004000479ee */ /* 0x000e6200082c0000 */
[----:B------:R-:W-:Y:S01]  /*68a0*/  LOP3.LUT R51, R58, 0xffff0000, RZ, 0xc0, !PT ;  /* 0xffff00003a337812 */ /* 0x000fe200078ec0ff */
[----:B------:R-:W-:Y:S01]  /*68b0*/  NOP ;  /* 0x0000000000007918 */ /* 0x000fe20000000000 */
[C---:B------:R-:W-:Y:S01]  /*68c0*/  SHF.L.U32 R52, R59.reuse, 0x10, RZ ;  /* 0x000000103b347819 */ /* 0x040fe200000006ff */
[----:B------:R-:W-:Y:S01]  /*68d0*/  UIADD3 UR5, UPT, UPT, UR5, 0xd0, URZ ;  /* 0x000000d005057890 */ /* 0x000fe2000fffe0ff */
[----:B------:R-:W-:Y:S02]  /*68e0*/  LOP3.LUT R53, R59, 0xffff0000, RZ, 0xc0, !PT ;  /* 0xffff00003b357812 */ /* 0x000fe400078ec0ff */
[C---:B------:R-:W-:Y:S01]  /*68f0*/  SHF.L.U32 R54, R60.reuse, 0x10, RZ ;  /* 0x000000103c367819 */ /* 0x040fe200000006ff */
[----:B------:R-:W-:Y:S01]  /*6900*/  UPRMT UR5, UR37, 0x654, UR5 ;  /* 0x0000065425057896 */ /* 0x000fe20008000005 */
[----:B------:R-:W-:Y:S02]  /*6910*/  LOP3.LUT R55, R60, 0xffff0000, RZ, 0xc0, !PT ;  /* 0xffff00003c377812 */ /* 0x000fe400078ec0ff */
[C---:B------:R-:W-:Y:S02]  /*6920*/  SHF.L.U32 R56, R61.reuse, 0x10, RZ ;  /* 0x000000103d387819 */ /* 0x040fe400000006ff */
[----:B------:R-:W-:Y:S02]  /*6930*/  LOP3.LUT R57, R61, 0xffff0000, RZ, 0xc0, !PT ;  /* 0xffff00003d397812 */ /* 0x000fe400078ec0ff */
[C---:B------:R-:W-:Y:S02]  /*6940*/  SHF.L.U32 R58, R62.reuse, 0x10, RZ ;  /* 0x000000103e3a7819 */ /* 0x040fe400000006ff */
[----:B------:R-:W-:Y:S01]  /*6950*/  LOP3.LUT R59, R62, 0xffff0000, RZ, 0xc0, !PT ;  /* 0xffff00003e3b7812 */ /* 0x000fe200078ec0ff */
[----:B-1----:R-:W-:Y:S01]  /*6960*/  SYNCS.ARRIVE.TRANS64.RED.A1T0 RZ, [UR5], RZ ;  /* 0x000000ffffff79a7 */ /* 0x002fe20008100405 */
[C---:B------:R-:W-:Y:S02]  /*6970*/  SHF.L.U32 R60, R63.reuse, 0x10, RZ ;  /* 0x000000103f3c7819 */ /* 0x040fe400000006ff */
[----:B------:R-:W-:Y:S02]  /*6980*/  LOP3.LUT R61, R63, 0xffff0000, RZ, 0xc0, !PT ;  /* 0xffff00003f3d7812 */ /* 0x000fe400078ec0ff */
[C---:B------:R-:W-:Y:S01]  /*6990*/  SHF.L.U32 R62, R68.reuse, 0x10, RZ ;  /* 0x00000010443e7819 */ /* 0x040fe200000006ff */
[C---:B------:R-:W-:Y:S01]  /*69a0*/  FMUL R4, R47.reuse, R4 ;  /* 0x000000042f047220 */ /* 0x040fe20000400000 */
[----:B------:R-:W-:Y:S01]  /*69b0*/  LOP3.LUT R63, R68, 0xffff0000, RZ, 0xc0, !PT ;  /* 0xffff0000443f7812 */ /* 0x000fe200078ec0ff */
[----:B------:R-:W-:Y:S01]  /*69c0*/  FMUL R5, R47, R5 ;  /* 0x000000052f057220 */ /* 0x000fe20000400000 */
[----:B---3--:R-:W-:Y:S01]  /*69d0*/  SHF.L.U32 R64, R69, 0x10, RZ ;  /* 0x0000001045407819 */ /* 0x008fe200000006ff */
[----:B------:R-:W-:Y:S01]  /*69e0*/  FMUL R6, R47, R6 ;  /* 0x000000062f067220 */ /* 0x000fe20000400000 */
[----:B------:R-:W-:Y:S01]  /*69f0*/  LOP3.LUT R65, R69, 0xffff0000, RZ, 0xc0, !PT ;  /* 0xffff000045417812 */ /* 0x000fe200078ec0ff */
[----:B------:R-:W-:Y:S01]  /*6a00*/  FMUL R7, R47, R7 ;  /* 0x000000072f077220 */ /* 0x000fe20000400000 */
[----:B------:R-:W-:Y:S01]  /*6a10*/  SHF.L.U32 R66, R70, 0x10, RZ ;  /* 0x0000001046427819 */ /* 0x000fe200000006ff */
[----:B------:R-:W-:Y:S01]  /*6a20*/  FFMA R4, R49, R0, R4 ;  /* 0x0000000031047223 */ /* 0x000fe20000000004 */
[C---:B------:R-:W-:Y:S01]  /*6a30*/  SHF.L.U32 R74, R78.reuse, 0x10, RZ ;  /* 0x000000104e4a7819 */ /* 0x040fe200000006ff */
[----:B------:R-:W-:Y:S01]  /*6a40*/  FMUL R8, R47, R8 ;  /* 0x000000082f087220 */ /* 0x000fe20000400000 */
[----:B------:R-:W-:Y:S01]  /*6a50*/  LOP3.LUT R75, R78, 0xffff0000, RZ, 0xc0, !PT ;  /* 0xffff00004e4b7812 */ /* 0x000fe200078ec0ff */
[C---:B------:R-:W-:Y:S01]  /*6a60*/  FFMA R5, R49.reuse, R2, R5 ;  /* 0x0000000231057223 */ /* 0x040fe20000000005 */
[----:B------:R-:W-:Y:S01]  /*6a70*/  LOP3.LUT R67, R70, 0xffff0000, RZ, 0xc0, !PT ;  /* 0xffff000046437812 */ /* 0x000fe200078ec0ff */
[C---:B------:R-:W-:Y:S01]  /*6a80*/  FFMA R6, R49.reuse, R3, R6 ;  /* 0x0000000331067223 */ /* 0x040fe20000000006 */
[----:B------:R-:W-:Y:S01]  /*6a90*/  FFMA R7, R49, R48, R7 ;  /* 0x0000003031077223 */ /* 0x000fe20000000007 */
[----:B------:R-:W-:Y:S01]  /*6aa0*/  IADD3 R78, PT, PT, R99, UR8, RZ ;  /* 0x00000008634e7c10 */ /* 0x000fe2000fffe0ff */
[----:B------:R-:W-:Y:S01]  /*6ab0*/  FFMA R8, R49, R50, R8 ;  /* 0x0000003231087223 */ /* 0x000fe20000000008 */
[----:B------:R-:W-:Y:S01]  /*6ac0*/  F2FP.BF16.F32.PACK_AB R4, R5, R4 ;  /* 0x000000040504723e */ /* 0x000fe200000010ff */
[----:B------:R-:W-:Y:S01]  /*6ad0*/  FMUL R9, R47, R9 ;  /* 0x000000092f097220 */ /* 0x000fe20000400000 */
[----:B------:R-:W-:Y:S01]  /*6ae0*/  F2FP.BF16.F32.PACK_AB R5, R7, R6 ;  /* 0x000000060705723e */ /* 0x000fe200000010ff */
[----:B------:R-:W-:Y:S01]  /*6af0*/  FMUL R0, R47, R10 ;  /* 0x0000000a2f007220 */ /* 0x000fe20000400000 */
[-C--:B------:R-:W-:Y:S01]  /*6b00*/  IADD3 R106, PT, PT, R106, R78.reuse, RZ ;  /* 0x0000004e6a6a7210 */ /* 0x080fe20007ffe0ff */
[----:B------:R-:W-:Y:S01]  /*6b10*/  FFMA R9, R49, R51, R9 ;  /* 0x0000003331097223 */ /* 0x000fe20000000009 */
[----:B------:R-:W-:Y:S01]  /*6b20*/  IADD3 R105, PT, PT, R105, R78, RZ ;  /* 0x0000004e69697210 */ /* 0x000fe20007ffe0ff */
[----:B------:R-:W-:Y:S01]  /*6b30*/  FFMA R0, R49, R52, R0 ;  /* 0x0000003431007223 */ /* 0x000fe20000000000 */
[C---:B------:R-:W-:Y:S01]  /*6b40*/  FMUL R2, R47.reuse, R11 ;  /* 0x0000000b2f027220 */ /* 0x040fe20000400000 */
[----:B------:R-:W-:Y:S01]  /*6b50*/  FMUL R3, R47, R12 ;  /* 0x0000000c2f037220 */ /* 0x000fe20000400000 */
[----:B------:R-:W-:Y:S01]  /*6b60*/  F2FP.BF16.F32.PACK_AB R6, R9, R8 ;  /* 0x000000080906723e */ /* 0x000fe200000010ff */
[----:B------:R-:W-:Y:S01]  /*6b70*/  FMUL R10, R47, R13 ;  /* 0x0000000d2f0a7220 */ /* 0x000fe20000400000 */
[C---:B------:R-:W-:Y:S01]  /*6b80*/  FFMA R2, R49.reuse, R53, R2 ;  /* 0x0000003531027223 */ /* 0x040fe20000000002 */
[----:B------:R-:W-:Y:S01]  /*6b90*/  FFMA R3, R49, R54, R3 ;  /* 0x0000003631037223 */ /* 0x000fe20000000003 */
[----:B------:R-:W-:Y:S01]  /*6ba0*/  FMUL R11, R47, R14 ;  /* 0x0000000e2f0b7220 */ /* 0x000fe20000400000 */
[----:B------:R-:W-:Y:S01]  /*6bb0*/  FFMA R10, R49, R55, R10 ;  /* 0x00000037310a7223 */ /* 0x000fe2000000000a */
[C---:B------:R-:W-:Y:S01]  /*6bc0*/  FMUL R15, R47.reuse, R15 ;  /* 0x0000000f2f0f7220 */ /* 0x040fe20000400000 */
[C---:B------:R-:W-:Y:S01]  /*6bd0*/  FMUL R12, R47.reuse, R16 ;  /* 0x000000102f0c7220 */ /* 0x040fe20000400000 */
[----:B------:R-:W-:Y:S01]  /*6be0*/  FMUL R13, R47, R17 ;  /* 0x000000112f0d7220 */ /* 0x000fe20000400000 */
[----:B------:R-:W-:Y:S01]  /*6bf0*/  FFMA R11, R49, R56, R11 ;  /* 0x00000038310b7223 */ /* 0x000fe2000000000b */
[----:B------:R-:W-:Y:S01]  /*6c00*/  FMUL R14, R47, R18 ;  /* 0x000000122f0e7220 */ /* 0x000fe20000400000 */
[----:B------:R-:W-:Y:S01]  /*6c10*/  FFMA R15, R49, R57, R15 ;  /* 0x00000039310f7223 */ /* 0x000fe2000000000f */
[----:B------:R-:W-:Y:S01]  /*6c20*/  FMUL R19, R47, R19 ;  /* 0x000000132f137220 */ /* 0x000fe20000400000 */
[----:B------:R-:W-:Y:S01]  /*6c30*/  F2FP.BF16.F32.PACK_AB R7, R2, R0 ;  /* 0x000000000207723e */ /* 0x000fe200000010ff */
[----:B------:R-:W-:Y:S01]  /*6c40*/  FFMA R12, R49, R58, R12 ;  /* 0x0000003a310c7223 */ /* 0x000fe2000000000c */
[----:B------:R-:W-:Y:S01]  /*6c50*/  FMUL R16, R47, R20 ;  /* 0x000000142f107220 */ /* 0x000fe20000400000 */
[----:B------:R-:W-:Y:S01]  /*6c60*/  FFMA R13, R49, R59, R13 ;  /* 0x0000003b310d7223 */ /* 0x000fe2000000000d */
[----:B------:R-:W-:Y:S01]  /*6c70*/  FMUL R17, R47, R21 ;  /* 0x000000152f117220 */ /* 0x000fe20000400000 */
[----:B------:R1:W-:Y:S01]  /*6c80*/  STS.128 [R99+UR8], R4 ;  /* 0x0000000463007988 */ /* 0x0003e20008000c08 */
[----:B------:R-:W-:Y:S01]  /*6c90*/  SHF.L.U32 R68, R71, 0x10, RZ ;  /* 0x0000001047447819 */ /* 0x000fe200000006ff */
[----:B------:R-:W-:Y:S01]  /*6ca0*/  FFMA R14, R49, R60, R14 ;  /* 0x0000003c310e7223 */ /* 0x000fe2000000000e */
[----:B------:R-:W-:Y:S01]  /*6cb0*/  LOP3.LUT R69, R71, 0xffff0000, RZ, 0xc0, !PT ;  /* 0xffff000047457812 */ /* 0x000fe200078ec0ff */
[----:B------:R-:W-:Y:S01]  /*6cc0*/  FMUL R18, R47, R22 ;  /* 0x000000162f127220 */ /* 0x000fe20000400000 */
[----:B------:R-:W-:Y:S01]  /*6cd0*/  SHF.L.U32 R70, R76, 0x10, RZ ;  /* 0x000000104c467819 */ /* 0x000fe200000006ff */
[----:B------:R-:W-:Y:S01]  /*6ce0*/  FFMA R19, R49, R61, R19 ;  /* 0x0000003d31137223 */ /* 0x000fe20000000013 */
[----:B------:R-:W-:Y:S01]  /*6cf0*/  FMUL R23, R47, R23 ;  /* 0x000000172f177220 */ /* 0x000fe20000400000 */
[----:B------:R-:W-:Y:S01]  /*6d00*/  FFMA R16, R49, R62, R16 ;  /* 0x0000003e31107223 */ /* 0x000fe20000000010 */
[----:B------:R-:W-:Y:S01]  /*6d10*/  FMUL R20, R47, R24 ;  /* 0x000000182f147220 */ /* 0x000fe20000400000 */
[----:B------:R-:W-:Y:S01]  /*6d20*/  FFMA R17, R49, R63, R17 ;  /* 0x0000003f31117223 */ /* 0x000fe20000000011 */
[----:B------:R-:W-:Y:S01]  /*6d30*/  FMUL R21, R47, R25 ;  /* 0x000000192f157220 */ /* 0x000fe20000400000 */
[----:B------:R-:W-:Y:S01]  /*6d40*/  FFMA R18, R49, R64, R18 ;  /* 0x0000004031127223 */ /* 0x000fe20000000012 */
[----:B------:R-:W-:Y:S01]  /*6d50*/  FMUL R22, R47, R26 ;  /* 0x0000001a2f167220 */ /* 0x000fe20000400000 */
[----:B------:R-:W-:Y:S01]  /*6d60*/  F2FP.BF16.F32.PACK_AB R8, R10, R3 ;  /* 0x000000030a08723e */ /* 0x000fe200000010ff */
[----:B------:R-:W-:Y:S01]  /*6d70*/  FFMA R23, R49, R65, R23 ;  /* 0x0000004131177223 */ /* 0x000fe20000000017 */
[----:B------:R-:W-:Y:S01]  /*6d80*/  F2FP.BF16.F32.PACK_AB R9, R15, R11 ;  /* 0x0000000b0f09723e */ /* 0x000fe200000010ff */
[----:B------:R-:W-:Y:S01]  /*6d90*/  FMUL R27, R47, R27 ;  /* 0x0000001b2f1b7220 */ /* 0x000fe20000400000 */
[----:B------:R-:W-:Y:S01]  /*6da0*/  F2FP.BF16.F32.PACK_AB R10, R13, R12 ;  /* 0x0000000c0d0a723e */ /* 0x000fe200000010ff */
[----:B------:R-:W-:Y:S01]  /*6db0*/  FFMA R20, R49, R66, R20 ;  /* 0x0000004231147223 */ /* 0x000fe20000000014 */
[----:B------:R-:W-:Y:S01]  /*6dc0*/  F2FP.BF16.F32.PACK_AB R11, R19, R14 ;  /* 0x0000000e130b723e */ /* 0x000fe200000010ff */
[----:B------:R-:W-:Y:S01]  /*6dd0*/  FMUL R24, R47, R28 ;  /* 0x0000001c2f187220 */ /* 0x000fe20000400000 */
[----:B------:R-:W-:Y:S01]  /*6de0*/  LOP3.LUT R71, R76, 0xffff0000, RZ, 0xc0, !PT ;  /* 0xffff00004c477812 */ /* 0x000fe200078ec0ff */
[----:B------:R-:W-:Y:S01]  /*6df0*/  FFMA R21, R49, R67, R21 ;  /* 0x0000004331157223 */ /* 0x000fe20000000015 */
[----:B------:R-:W-:Y:S01]  /*6e00*/  SHF.L.U32 R72, R77, 0x10, RZ ;  /* 0x000000104d487819 */ /* 0x000fe200000006ff */
[----:B------:R1:W-:Y:S01]  /*6e10*/  STS.128 [R106+0x10], R8 ;  /* 0x000010086a007388 */ /* 0x0003e20000000c00 */
[----:B------:R-:W-:Y:S01]  /*6e20*/  FMUL R25, R47, R29 ;  /* 0x0000001d2f197220 */ /* 0x000fe20000400000 */
[----:B------:R-:W-:Y:S01]  /*6e30*/  FFMA R22, R49, R68, R22 ;  /* 0x0000004431167223 */ /* 0x000fe20000000016 */
[----:B------:R-:W-:Y:S01]  /*6e40*/  LOP3.LUT R73, R77, 0xffff0000, RZ, 0xc0, !PT ;  /* 0xffff00004d497812 */ /* 0x000fe200078ec0ff */
[----:B------:R-:W-:Y:S01]  /*6e50*/  FMUL R26, R47, R30 ;  /* 0x0000001e2f1a7220 */ /* 0x000fe20000400000 */
[----:B------:R-:W-:Y:S01]  /*6e60*/  FFMA R27, R49, R69, R27 ;  /* 0x00000045311b7223 */ /* 0x000fe2000000001b */
[----:B------:R-:W-:Y:S01]  /*6e70*/  FMUL R31, R47, R31 ;  /* 0x0000001f2f1f7220 */ /* 0x000fe20000400000 */
[----:B------:R-:W-:Y:S01]  /*6e80*/  FFMA R24, R49, R70, R24 ;  /* 0x0000004631187223 */ /* 0x000fe20000000018 */
[----:B------:R-:W-:Y:S01]  /*6e90*/  FMUL R28, R47, R32 ;  /* 0x000000202f1c7220 */ /* 0x000fe20000400000 */
[----:B------:R-:W-:Y:S01]  /*6ea0*/  FFMA R25, R49, R71, R25 ;  /* 0x0000004731197223 */ /* 0x000fe20000000019 */
[----:B------:R-:W-:Y:S01]  /*6eb0*/  SHF.L.U32 R76, R79, 0x10, RZ ;  /* 0x000000104f4c7819 */ /* 0x000fe200000006ff */
[----:B------:R-:W-:Y:S01]  /*6ec0*/  FMUL R29, R47, R33 ;  /* 0x000000212f1d7220 */ /* 0x000fe20000400000 */
[----:B------:R-:W-:Y:S01]  /*6ed0*/  F2FP.BF16.F32.PACK_AB R16, R17, R16 ;  /* 0x000000101110723e */ /* 0x000fe200000010ff */
[----:B------:R-:W-:Y:S01]  /*6ee0*/  FFMA R26, R49, R72, R26 ;  /* 0x00000048311a7223 */ /* 0x000fe2000000001a */
[----:B------:R-:W-:Y:S01]  /*6ef0*/  LOP3.LUT R77, R79, 0xffff0000, RZ, 0xc0, !PT ;  /* 0xffff00004f4d7812 */ /* 0x000fe200078ec0ff */
[----:B------:R-:W-:Y:S01]  /*6f00*/  FMUL R30, R47, R34 ;  /* 0x000000222f1e7220 */ /* 0x000fe20000400000 */
[----:B------:R-:W-:Y:S01]  /*6f10*/  F2FP.BF16.F32.PACK_AB R17, R23, R18 ;  /* 0x000000121711723e */ /* 0x000fe200000010ff */
[----:B------:R-:W-:Y:S01]  /*6f20*/  FFMA R31, R49, R73, R31 ;  /* 0x00000049311f7223 */ /* 0x000fe2000000001f */
[----:B------:R-:W-:Y:S01]  /*6f30*/  FMUL R35, R47, R35 ;  /* 0x000000232f237220 */ /* 0x000fe20000400000 */
[----:B------:R-:W-:Y:S01]  /*6f40*/  F2FP.BF16.F32.PACK_AB R18, R21, R20 ;  /* 0x000000141512723e */ /* 0x000fe200000010ff */
[----:B------:R-:W-:Y:S01]  /*6f50*/  FFMA R28, R49, R74, R28 ;  /* 0x0000004a311c7223 */ /* 0x000fe2000000001c */
[----:B------:R-:W-:Y:S01]  /*6f60*/  F2FP.BF16.F32.PACK_AB R19, R27, R22 ;  /* 0x000000161b13723e */ /* 0x000fe200000010ff */
[C---:B------:R-:W-:Y:S01]  /*6f70*/  FFMA R29, R49.reuse, R75, R29 ;  /* 0x0000004b311d7223 */ /* 0x040fe2000000001d */
[C---:B------:R-:W-:Y:S01]  /*6f80*/  FFMA R30, R49.reuse, R76, R30 ;  /* 0x0000004c311e7223 */ /* 0x040fe2000000001e */
[----:B------:R-:W-:Y:S01]  /*6f90*/  FFMA R35, R49, R77, R35 ;  /* 0x0000004d31237223 */ /* 0x000fe20000000023 */
[----:B------:R-:W-:Y:S01]  /*6fa0*/  F2FP.BF16.F32.PACK_AB R24, R25, R24 ;  /* 0x000000181918723e */ /* 0x000fe200000010ff */
[----:B------:R1:W-:Y:S01]  /*6fb0*/  STS.128 [R105+0x20], R16 ;  /* 0x0000201069007388 */ /* 0x0003e20000000c00 */
[----:B------:R-:W-:Y:S02]  /*6fc0*/  F2FP.BF16.F32.PACK_AB R25, R31, R26 ;  /* 0x0000001a1f19723e */ /* 0x000fe400000010ff */
[----:B------:R-:W-:Y:S02]  /*6fd0*/  F2FP.BF16.F32.PACK_AB R26, R29, R28 ;  /* 0x0000001c1d1a723e */ /* 0x000fe400000010ff */
[----:B------:R-:W-:Y:S02]  /*6fe0*/  F2FP.BF16.F32.PACK_AB R27, R35, R30 ;  /* 0x0000001e231b723e */ /* 0x000fe400000010ff */
[----:B------:R-:W-:Y:S05]  /*6ff0*/  IADD3 R0, PT, PT, R98, R106, RZ ;  /* 0x0000006a62007210 */ /* 0x000fea0007ffe0ff */
        /* <DEDUP_REMOVED lines=9> */
[----:B------:R-:W-:Y:S02]  /*7090*/  UIADD3 UR10, UP0, UPT, UR54, 0x680, URZ ;  /* 0x00000680360a7890 */ /* 0x000fe4000ff1e0ff */
[----:B------:R-:W-:Y:S02]  /*70a0*/  UIADD3 UR5, UPT, UPT, UR41, 0x20, URZ ;  /* 0x0000002029057890 */ /* 0x000fe4000fffe0ff */
[----:B------:R-:W-:Y:S02]  /*70b0*/  UIADD3 UR4, UPT, UPT, UR48, 0x200, UR8 ;  /* 0x0000020030047890 */ /* 0x000fe4000fffe008 */
[----:B------:R-:W-:Y:S01]  /*70c0*/  UIADD3.X UR11, UPT, UPT, URZ, UR55, URZ, UP0, !UPT ;  /* 0x00000037ff0b7290 */ /* 0x000fe200087fe4ff */
[----:B------:R-:W-:Y:S01]  /*70d0*/  UMOV UR6, UR42 ;  /* 0x0000002a00067c82 */ /* 0x000fe20008000000 */
[----:B------:R-:W-:Y:S07]  /*70e0*/  UMOV UR7, UR36 ;  /* 0x0000002400077c82 */ /* 0x000fee0008000000 */
[----:B------:R2:W-:Y:S02]  /*70f0*/  UTMASTG.3D [UR4], [UR10] ;  /* 0x000000040a0073b5 */ /* 0x0005e40008010000 */
[----:B--2---:R0:W-:Y:S02]  /*7100*/  UTMACMDFLUSH ;  /* 0x00000000000079b7 */ /* 0x0041e40000000000 */
.L_x_107:
[----:B------:R-:W-:Y:S05]  /*7110*/  BSYNC.RECONVERGENT B0 ;  /* 0x0000000000007941 */ /* 0x000fea0003800200 */
.L_x_106:
[----:B------:R-:W-:Y:S01]  /*7120*/  UIADD3 UR43, UPT, UPT, UR43, 0x1, URZ ;  /* 0x000000012b2b7890 */ /* 0x000fe2000fffe0ff */
[----:B------:R-:W-:Y:S03]  /*7130*/  BSSY.RECONVERGENT B0, `(.L_x_108) ;  /* 0x0000008000007945 */ /* 0x000fe60003800200 */
[----:B------:R-:W-:Y:S04]  /*7140*/  UISETP.NE.AND UP0, UPT, UR43, 0x3, UPT ;  /* 0x000000032b00788c */ /* 0x000fe8000bf05270 */
[----:B------:R-:W-:Y:S02]  /*7150*/  UISETP.EQ.XOR UP1, UPT, UR40, 0x3, !UP0 ;  /* 0x000000032800788c */ /* 0x000fe4000c722a70 */
[----:B------:R-:W-:Y:S02]  /*7160*/  USEL UR56, UR43, URZ, UP0 ;  /* 0x000000ff2b387287 */ /* 0x000fe40008000000 */
[----:B------:R-:W-:Y:S04]  /*7170*/  USEL UR4, URZ, 0x1, !UP1 ;  /* 0x00000001ff047887 */ /* 0x000fe8000c800000 */
[----:B------:R-:W-:Y:S01]  /*7180*/  ULOP3.LUT UR51, UR51, UR4, URZ, 0x3c, !UPT ;  /* 0x0000000433337292 */ /* 0x000fe2000f8e3cff */
[----:B------:R-:W-:Y:S11]  /*7190*/  @P0 BRA `(.L_x_109) ;  /* 0x0000000000040947 */ /* 0x000ff60003800000 */
[----:B------:R-:W-:Y:S04]  /*71a0*/  DEPBAR.LE SB0, 0x1 ;  /* 0x000080400000791a */ /* 0x000fe80000000000 */
.L_x_109:
[----:B------:R-:W-:Y:S05]  /*71b0*/  BSYNC.RECONVERGENT B0 ;  /* 0x0000000000007941 */ /* 0x000fea0003800200 */
.L_x_108:
[----:B------:R-:W-:Y:S01]  /*71c0*/  BAR.SYNC.DEFER_BLOCKING 0x1, 0x80 ;  /* 0x0042000000007b1d */ /* 0x000fe20000010000 */
[----:B------:R-:W-:Y:S01]  /*71d0*/  UISETP.NE.AND UP0, UPT, UR50, -0x2, UPT ;  /* 0xfffffffe3200788c */ /* 0x000fe2000bf05270 */
[----:B------:R-:W-:Y:S08]  /*71e0*/  IADD3 R45, PT, PT, R45, 0x1, RZ ;  /* 0x000000012d2d7810 */ /* 0x000ff00007ffe0ff */
[----:B------:R-:W-:Y:S05]  /*71f0*/  BRA.U !UP0, `(.L_x_110) ;  /* 0x0000000108287547 */ /* 0x000fea000b800000 */
[----:B------:R-:W-:Y:S01]  /*7200*/  ISETP.NE.AND P0, PT, R104, RZ, PT ;  /* 0x000000ff6800720c */ /* 0x000fe20003f05270 */
[----:B------:R-:W-:Y:S01]  /*7210*/  IMAD.U32 R2, RZ, RZ, UR49 ;  /* 0x00000031ff027e24 */ /* 0x000fe2000f8e00ff */
[----:B------:R-:W-:Y:S01]  /*7220*/  UIADD3 UR49, UPT, UPT, UR49, 0x1, URZ ;  /* 0x0000000131317890 */ /* 0x000fe2000fffe0ff */
[----:B-1----:R-:W-:Y:S03]  /*7230*/  IMAD.U32 R0, RZ, RZ, UR37 ;  /* 0x00000025ff007e24 */ /* 0x002fe6000f8e00ff */
[----:B------:R-:W-:Y:S04]  /*7240*/  UISETP.NE.AND UP0, UPT, UR49, 0x3, UPT ;  /* 0x000000033100788c */ /* 0x000fe8000bf05270 */
[----:B------:R-:W-:Y:S03]  /*7250*/  USEL UR49, UR49, URZ, UP0 ;  /* 0x000000ff31317287 */ /* 0x000fe60008000000 */
[----:B------:R-:W-:Y:S05]  /*7260*/  @P0 LEA R2, R2, UR48, 0x3 ;  /* 0x0000003002020c11 */ /* 0x000fea000f8e18ff */
[----:B------:R-:W-:Y:S05]  /*7270*/  @P0 VIADD R2, R2, 0x68 ;  /* 0x0000006802020836 */ /* 0x000fea0000000000 */
[----:B------:R-:W-:Y:S04]  /*7280*/  @P0 PRMT R0, R0, 0x654, R2 ;  /* 0x0000065400000816 */ /* 0x000fe80000000002 */
[----:B------:R2:W-:Y:S03]  /*7290*/  @P0 SYNCS.ARRIVE.TRANS64.RED.A1T0 RZ, [R0+URZ], RZ ;  /* 0x000000ff00ff09a7 */ /* 0x0005e600081004ff */
.L_x_110:
[----:B------:R-:W-:Y:S01]  /*72a0*/  ISETP.NE.AND P2, PT, R101, RZ, PT ;  /* 0x000000ff6500720c */ /* 0x000fe20003f45270 */
[----:B------:R-:W-:Y:S01]  /*72b0*/  UIADD3 UR50, UPT, UPT, UR50, 0x2, URZ ;  /* 0x0000000232327890 */ /* 0x000fe2000fffe0ff */
[----:B------:R-:W-:Y:S01]  /*72c0*/  ISETP.NE.AND P0, PT, R103, 0x2, PT ;  /* 0x000000026700780c */ /* 0x000fe20003f05270 */
[----:B------:R-:W-:Y:S01]  /*72d0*/  IMAD.IADD R14, R43, 0x1, R86 ;  /* 0x000000012b0e7824 */ /* 0x000fe200078e0256 */
[----:B------:R-:W-:Y:S01]  /*72e0*/  ISETP.NE.AND P1, PT, R45, 0x4, PT ;  /* 0x000000042d00780c */ /* 0x000fe20003f25270 */
[----:B------:R-:W-:Y:S01]  /*72f0*/  IMAD.IADD R15, R44, 0x1, R87 ;  /* 0x000000012c0f7824 */ /* 0x000fe200078e0257 */
[----:B------:R-:W-:Y:S02]  /*7300*/  SEL R2, RZ, 0x1, P0 ;  /* 0x00000001ff027807 */ /* 0x000fe40000000000 */
[----:B-12---:R-:W-:Y:S02]  /*7310*/  SEL R0, RZ, 0x1, P1 ;  /* 0x00000001ff007807 */ /* 0x006fe40000800000 */
[----:B------:R-:W-:Y:S02]  /*7320*/  LOP3.LUT R96, R96, R2, RZ, 0x3c, !PT ;  /* 0x0000000260607212 */ /* 0x000fe400078e3cff */
[----:B------:R-:W-:Y:S02]  /*7330*/  LOP3.LUT R97, R97, R0, RZ, 0x3c, !PT ;  /* 0x0000000061617212 */ /* 0x000fe400078e3cff */
[----:B------:R-:W-:Y:S02]  /*7340*/  @P2 R2UR UR36, R95 ;  /* 0x000000005f2422ca */ /* 0x000fe400000e0000 */
[----:B------:R-:W-:Y:S02]  /*7350*/  SEL R103, R103, RZ, P0 ;  /* 0x000000ff67677207 */ /* 0x000fe40000000000 */
[----:B------:R-:W-:Y:S01]  /*7360*/  SEL R45, R45, RZ, P1 ;  /* 0x000000ff2d2d7207 */ /* 0x000fe20000800000 */
[----:B------:R-:W-:Y:S10]  /*7370*/  @P2 BRA `(.L_x_111) ;  /* 0xffffffd800042947 */ /* 0x000ff4000383ffff */
[----:B------:R-:W-:-:S09]  /*7380*/  UISETP.NE.AND UP0, UPT, UR53, URZ, UPT ;  /* 0x000000ff3500728c */ /* 0x000fd2000bf05270 */
[----:B------:R-:W-:Y:S05]  /*7390*/  BRA.U !UP0, `(.L_x_112) ;  /* 0x0000000108487547 */ /* 0x000fea000b800000 */
[----:B------:R-:W1:Y:S02]  /*73a0*/  LDCU.64 UR4, c[0x0][0x890] ;  /* 0x00011200ff0477ac */ /* 0x000e640008000a00 */
[----:B-1----:R-:W-:-:S04]  /*73b0*/  UISETP.NE.U32.AND UP0, UPT, UR4, URZ, UPT ;  /* 0x000000ff0400728c */ /* 0x002fc8000bf05070 */
[----:B------:R-:W-:-:S09]  /*73c0*/  UISETP.NE.AND.EX UP0, UPT, UR5, URZ, UPT, UP0 ;  /* 0x000000ff0500728c */ /* 0x000fd2000bf05300 */
[----:B------:R-:W-:Y:S05]  /*73d0*/  BRA.U UP0, `(.L_x_113) ;  /* 0x00000001000c7547 */ /* 0x000fea000b800000 */
[----:B------:R-:W-:-:S13]  /*73e0*/  FSETP.NEU.AND P0, PT, R49, RZ, PT ;  /* 0x000000ff3100720b */ /* 0x000fda0003f0d000 */
[----:B------:R-:W-:Y:S05]  /*73f0*/  @!P0 EXIT ;  /* 0x000000000000894d */ /* 0x000fea0003800000 */
[----:B------:R-:W-:Y:S05]  /*7400*/  BRA `(.L_x_112) ;  /* 0x00000000002c7947 */ /* 0x000fea0003800000 */
.L_x_113:
[----:B------:R-:W-:Y:S01]  /*7410*/  ISETP.NE.AND P0, PT, R102, RZ, PT ;  /* 0x000000ff6600720c */ /* 0x000fe20003f05270 */
[----:B------:R-:W-:-:S12]  /*7420*/  BSSY.RECONVERGENT B0, `(.L_x_112) ;  /* 0x0000009000007945 */ /* 0x000fd80003800200 */
[----:B------:R-:W-:Y:S05]  /*7430*/  @P0 BRA `(.L_x_114) ;  /* 0x0000000000140947 */ /* 0x000fea0003800000 */
[----:B------:R-:W1:Y:S02]  /*7440*/  LDCU.64 UR4, c[0x0][0x888] ;  /* 0x00011100ff0477ac */ /* 0x000e640008000a00 */
[----:B-1----:R-:W-:-:S04]  /*7450*/  ISETP.NE.U32.AND P0, PT, RZ, UR4, PT ;  /* 0x00000004ff007c0c */ /* 0x002fc8000bf05070 */
[----:B------:R-:W-:-:S13]  /*7460*/  ISETP.NE.AND.EX P0, PT, RZ, UR5, PT, P0 ;  /* 0x00000005ff007c0c */ /* 0x000fda000bf05300 */
[----:B------:R-:W-:Y:S05]  /*7470*/  @!P0 EXIT ;  /* 0x000000000000894d */ /* 0x000fea0003800000 */
[----:B------:R-:W-:Y:S05]  /*7480*/  BRA `(.L_x_115) ;  /* 0x0000000000087947 */ /* 0x000fea0003800000 */
.L_x_114:
[----:B------:R-:W-:-:S13]  /*7490*/  FSETP.NEU.AND P0, PT, R49, RZ, PT ;  /* 0x000000ff3100720b */ /* 0x000fda0003f0d000 */
[----:B------:R-:W-:Y:S05]  /*74a0*/  @!P0 EXIT ;  /* 0x000000000000894d */ /* 0x000fea0003800000 */
.L_x_115:
[----:B------:R-:W-:Y:S05]  /*74b0*/  BSYNC.RECONVERGENT B0 ;  /* 0x0000000000007941 */ /* 0x000fea0003800200 */
.L_x_112:
[----:B------:R-:W-:Y:S01]  /*74c0*/  ULEA UR4, UR49, UR48, 0x3 ;  /* 0x0000003031047291 */ /* 0x000fe2000f8e18ff */
[----:B------:R-:W-:-:S04]  /*74d0*/  DEPBAR.LE SB0, 0x0 ;  /* 0x000080000000791a */ /* 0x000fc80000000000 */
[----:B------:R-:W-:-:S04]  /*74e0*/  UIADD3 UR4, UPT, UPT, UR4, 0x68, URZ ;  /* 0x0000006804047890 */ /* 0x000fc8000fffe0ff */
[----:B------:R-:W-:-:S09]  /*74f0*/  UPRMT UR4, UR37, 0x654, UR4 ;  /* 0x0000065425047896 */ /* 0x000fd20008000004 */
[----:B------:R-:W-:Y:S01]  /*7500*/  SYNCS.ARRIVE.TRANS64.RED.A1T0 RZ, [UR4], RZ ;  /* 0x000000ffffff79a7 */ /* 0x000fe20008100404 */
[----:B------:R-:W-:Y:S05]  /*7510*/  EXIT ;  /* 0x000000000000794d */ /* 0x000fea0003800000 */
.L_x_19:
[----:B--2---:R2:W1:Y:S02]  /*7520*/  SYNCS.PHASECHK.TRANS64.TRYWAIT P0, [R2+URZ+0x100], R3 ;  /* 0x00010003020075a7 */ /* 0x00446400080011ff */
[----:B-1----:R-:W-:Y:S05]  /*7530*/  @!P0 NANOSLEEP.SYNCS 0x989680 ;  /* 0x009896800000895d */ /* 0x002fea0003900000 */
[----:B------:R-:W1:Y:S02]  /*7540*/  @!P0 SYNCS.PHASECHK.TRANS64 P0, [R2+URZ+0x100], R3 ;  /* 0x00010003020085a7 */ /* 0x000e6400080010ff */
[----:B-1----:R-:W-:Y:S05]  /*7550*/  @!P0 BRA `(.L_x_19) ;  /* 0xfffffffc00f08947 */ /* 0x002fea000383ffff */
[----:B------:R-:W-:Y:S05]  /*7560*/  BRA `(.L_x_116) ;  /* 0xffffffa0001c7947 */ /* 0x000fea000383ffff */
.L_x_22:
[----:B-1----:R-:W-:-:S07]  /*7570*/  MOV R2, UR33 ;  /* 0x0000002100027c02 */ /* 0x002fce0008000f00 */
.L_x_117:
[----:B-1----:R1:W2:Y:S02]  /*7580*/  SYNCS.PHASECHK.TRANS64.TRYWAIT P0, [R2+URZ+0x28], R4 ;  /* 0x00002804020075a7 */ /* 0x0022a400080011ff */
[----:B--2---:R-:W-:Y:S05]  /*7590*/  @!P0 NANOSLEEP.SYNCS 0x989680 ;  /* 0x009896800000895d */ /* 0x004fea0003900000 */
[----:B------:R-:W2:Y:S02]  /*75a0*/  @!P0 SYNCS.PHASECHK.TRANS64 P0, [R2+URZ+0x28], R4 ;  /* 0x00002804020085a7 */ /* 0x000ea400080010ff */
[----:B--2---:R-:W-:Y:S05]  /*75b0*/  @!P0 BRA `(.L_x_117) ;  /* 0xfffffffc00f08947 */ /* 0x004fea000383ffff */
[----:B------:R-:W-:Y:S05]  /*75c0*/  BRA `(.L_x_21) ;  /* 0xffffffa0006c7947 */ /* 0x000fea000383ffff */
.L_x_28:
[----:B-1----:R-:W-:-:S07]  /*75d0*/  MOV R2, UR17 ;  /* 0x0000001100027c02 */ /* 0x002fce0008000f00 */
.L_x_118:
[----:B-1----:R1:W2:Y:S02]  /*75e0*/  SYNCS.PHASECHK.TRANS64.TRYWAIT P0, [R2+URZ+0x28], R4 ;  /* 0x00002804020075a7 */ /* 0x0022a400080011ff */
[----:B--2---:R-:W-:Y:S05]  /*75f0*/  @!P0 NANOSLEEP.SYNCS 0x989680 ;  /* 0x009896800000895d */ /* 0x004fea0003900000 */
[----:B------:R-:W2:Y:S02]  /*7600*/  @!P0 SYNCS.PHASECHK.TRANS64 P0, [R2+URZ+0x28], R4 ;  /* 0x00002804020085a7 */ /* 0x000ea400080010ff */
[----:B--2---:R-:W-:Y:S05]  /*7610*/  @!P0 BRA `(.L_x_118) ;  /* 0xfffffffc00f08947 */ /* 0x004fea000383ffff */
[----:B------:R-:W-:Y:S05]  /*7620*/  BRA `(.L_x_27) ;  /* 0xffffffa400147947 */ /* 0x000fea000383ffff */
.L_x_32:
[----:B-1----:R1:W2:Y:S02]  /*7630*/  SYNCS.PHASECHK.TRANS64.TRYWAIT P0, [R2+URZ+0x90], R3 ;  /* 0x00009003020075a7 */ /* 0x0022a400080011ff */
[----:B--2---:R-:W-:Y:S05]  /*7640*/  @!P0 NANOSLEEP.SYNCS 0x989680 ;  /* 0x009896800000895d */ /* 0x004fea0003900000 */
[----:B------:R-:W2:Y:S02]  /*7650*/  @!P0 SYNCS.PHASECHK.TRANS64 P0, [R2+URZ+0x90], R3 ;  /* 0x00009003020085a7 */ /* 0x000ea400080010ff */
[----:B--2---:R-:W-:Y:S05]  /*7660*/  @!P0 BRA `(.L_x_32) ;  /* 0xfffffffc00f08947 */ /* 0x004fea000383ffff */
[----:B------:R-:W-:Y:S05]  /*7670*/  BRA `(.L_x_119) ;  /* 0xffffffa400a47947 */ /* 0x000fea000383ffff */
.L_x_36:
[----:B----4-:R-:W-:-:S07]  /*7680*/  MOV R0, UR5 ;  /* 0x0000000500007c02 */ /* 0x010fce0008000f00 */
.L_x_120:
[----:B-1----:R1:W2:Y:S02]  /*7690*/  SYNCS.PHASECHK.TRANS64.TRYWAIT P0, [R0+URZ], R2 ;  /* 0x00000002000075a7 */ /* 0x0022a400080011ff */
[----:B--2---:R-:W-:Y:S05]  /*76a0*/  @!P0 NANOSLEEP.SYNCS 0x989680 ;  /* 0x009896800000895d */ /* 0x004fea0003900000 */
[----:B------:R-:W2:Y:S02]  /*76b0*/  @!P0 SYNCS.PHASECHK.TRANS64 P0, [R0+URZ], R2 ;  /* 0x00000002000085a7 */ /* 0x000ea400080010ff */
[----:B--2---:R-:W-:Y:S05]  /*76c0*/  @!P0 BRA `(.L_x_120) ;  /* 0xfffffffc00f08947 */ /* 0x004fea000383ffff */
[----:B------:R-:W-:Y:S05]  /*76d0*/  BRA `(.L_x_121) ;  /* 0xffffffac00147947 */ /* 0x000fea000383ffff */
.L_x_37:
[----:B----4-:R-:W-:-:S07]  /*76e0*/  MOV R0, UR5 ;  /* 0x0000000500007c02 */ /* 0x010fce0008000f00 */
.L_x_122:
[----:B-1----:R1:W2:Y:S02]  /*76f0*/  SYNCS.PHASECHK.TRANS64.TRYWAIT P0, [R0+URZ], R3 ;  /* 0x00000003000075a7 */ /* 0x0022a400080011ff */
[----:B--2---:R-:W-:Y:S05]  /*7700*/  @!P0 NANOSLEEP.SYNCS 0x989680 ;  /* 0x009896800000895d */ /* 0x004fea0003900000 */
[----:B------:R-:W2:Y:S02]  /*7710*/  @!P0 SYNCS.PHASECHK.TRANS64 P0, [R0+URZ], R3 ;  /* 0x00000003000085a7 */ /* 0x000ea400080010ff */
[----:B--2---:R-:W-:Y:S05]  /*7720*/  @!P0 BRA `(.L_x_122) ;  /* 0xfffffffc00f08947 */ /* 0x004fea000383ffff */
[----:B------:R-:W-:Y:S05]  /*7730*/  BRA `(.L_x_123) ;  /* 0xffffffac00207947 */ /* 0x000fea000383ffff */
.L_x_38:
[----:B----4-:R-:W-:-:S07]  /*7740*/  MOV R0, UR5 ;  /* 0x0000000500007c02 */ /* 0x010fce0008000f00 */
.L_x_124:
[----:B-1----:R1:W2:Y:S02]  /*7750*/  SYNCS.PHASECHK.TRANS64.TRYWAIT P0, [R0+URZ], R3 ;  /* 0x00000003000075a7 */ /* 0x0022a400080011ff */
[----:B--2---:R-:W-:Y:S05]  /*7760*/  @!P0 NANOSLEEP.SYNCS 0x989680 ;  /* 0x009896800000895d */ /* 0x004fea0003900000 */
[----:B------:R-:W2:Y:S02]  /*7770*/  @!P0 SYNCS.PHASECHK.TRANS64 P0, [R0+URZ], R3 ;  /* 0x00000003000085a7 */ /* 0x000ea400080010ff */
[----:B--2---:R-:W-:Y:S05]  /*7780*/  @!P0 BRA `(.L_x_124) ;  /* 0xfffffffc00f08947 */ /* 0x004fea000383ffff */
[----:B------:R-:W-:Y:S05]  /*7790*/  BRA `(.L_x_125) ;  /* 0xffffffac002c7947 */ /* 0x000fea000383ffff */
.L_x_39:
[----:B----4-:R-:W-:-:S07]  /*77a0*/  MOV R0, UR5 ;  /* 0x0000000500007c02 */ /* 0x010fce0008000f00 */
.L_x_126:
[----:B-1----:R1:W2:Y:S02]  /*77b0*/  SYNCS.PHASECHK.TRANS64.TRYWAIT P0, [R0+URZ], R3 ;  /* 0x00000003000075a7 */ /* 0x0022a400080011ff */
[----:B--2---:R-:W-:Y:S05]  /*77c0*/  @!P0 NANOSLEEP.SYNCS 0x989680 ;  /* 0x009896800000895d */ /* 0x004fea0003900000 */
[----:B------:R-:W2:Y:S02]  /*77d0*/  @!P0 SYNCS.PHASECHK.TRANS64 P0, [R0+URZ], R3 ;  /* 0x00000003000085a7 */ /* 0x000ea400080010ff */
[----:B--2---:R-:W-:Y:S05]  /*77e0*/  @!P0 BRA `(.L_x_126) ;  /* 0xfffffffc00f08947 */ /* 0x004fea000383ffff */
[----:B------:R-:W-:Y:S05]  /*77f0*/  BRA `(.L_x_127) ;  /* 0xffffffac00387947 */ /* 0x000fea000383ffff */
.L_x_42:
[----:B-1----:R1:W2:Y:S02]  /*7800*/  SYNCS.PHASECHK.TRANS64.TRYWAIT P0, [R0+URZ+0xf0], R4 ;  /* 0x0000f004000075a7 */ /* 0x0022a400080011ff */
[----:B--2---:R-:W-:Y:S05]  /*7810*/  @!P0 NANOSLEEP.SYNCS 0x989680 ;  /* 0x009896800000895d */ /* 0x004fea0003900000 */
[----:B------:R-:W2:Y:S02]  /*7820*/  @!P0 SYNCS.PHASECHK.TRANS64 P0, [R0+URZ+0xf0], R4 ;  /* 0x0000f004000085a7 */ /* 0x000ea400080010ff */
[----:B--2---:R-:W-:Y:S05]  /*7830*/  @!P0 BRA `(.L_x_42) ;  /* 0xfffffffc00f08947 */ /* 0x004fea000383ffff */
[----:B------:R-:W-:Y:S05]  /*7840*/  BRA `(.L_x_128) ;  /* 0xffffffac00947947 */ /* 0x000fea000383ffff */
.L_x_43:
[----:B------:R-:W-:-:S07]  /*7850*/  MOV R0, UR5 ;  /* 0x0000000500007c02 */ /* 0x000fce0008000f00 */
.L_x_129:
[----:B-1----:R1:W2:Y:S02]  /*7860*/  SYNCS.PHASECHK.TRANS64.TRYWAIT P0, [R0+URZ+0xa0], R5 ;  /* 0x0000a005000075a7 */ /* 0x0022a400080011ff */
[----:B--2---:R-:W-:Y:S05]  /*7870*/  @!P0 NANOSLEEP.SYNCS 0x989680 ;  /* 0x009896800000895d */ /* 0x004fea0003900000 */
[----:B------:R-:W2:Y:S02]  /*7880*/  @!P0 SYNCS.PHASECHK.TRANS64 P0, [R0+URZ+0xa0], R5 ;  /* 0x0000a005000085a7 */ /* 0x000ea400080010ff */
[----:B--2---:R-:W-:Y:S05]  /*7890*/  @!P0 BRA `(.L_x_129) ;  /* 0xfffffffc00f08947 */ /* 0x004fea000383ffff */
[----:B------:R-:W-:Y:S05]  /*78a0*/  BRA `(.L_x_130) ;  /* 0xffffffac00a47947 */ /* 0x000fea000383ffff */
.L_x_44:
[----:B-1----:R1:W2:Y:S02]  /*78b0*/  SYNCS.PHASECHK.TRANS64.TRYWAIT P1, [R0+URZ+0x90], R4 ;  /* 0x00009004000075a7 */ /* 0x0022a400080211ff */
[----:B--2---:R-:W-:Y:S05]  /*78c0*/  @!P1 NANOSLEEP.SYNCS 0x989680 ;  /* 0x009896800000995d */ /* 0x004fea0003900000 */
[----:B------:R-:W2:Y:S02]  /*78d0*/  @!P1 SYNCS.PHASECHK.TRANS64 P1, [R0+URZ+0x90], R4 ;  /* 0x00009004000095a7 */ /* 0x000ea400080210ff */
[----:B--2---:R-:W-:Y:S05]  /*78e0*/  @!P1 BRA `(.L_x_44) ;  /* 0xfffffffc00f09947 */ /* 0x004fea000383ffff */
[----:B------:R-:W-:Y:S05]  /*78f0*/  BRA `(.L_x_131) ;  /* 0xffffffac00d47947 */ /* 0x000fea000383ffff */
.L_x_47:
[----:B------:R-:W-:-:S07]  /*7900*/  MOV R0, UR5 ;  /* 0x0000000500007c02 */ /* 0x000fce0008000f00 */
.L_x_132:
[----:B-1----:R1:W2:Y:S02]  /*7910*/  SYNCS.PHASECHK.TRANS64.TRYWAIT P0, [R0+URZ+0xa0], R2 ;  /* 0x0000a002000075a7 */ /* 0x0022a400080011ff */
[----:B--2---:R-:W-:Y:S05]  /*7920*/  @!P0 NANOSLEEP.SYNCS 0x989680 ;  /* 0x009896800000895d */ /* 0x004fea0003900000 */
[----:B------:R-:W2:Y:S02]  /*7930*/  @!P0 SYNCS.PHASECHK.TRANS64 P0, [R0+URZ+0xa0], R2 ;  /* 0x0000a002000085a7 */ /* 0x000ea400080010ff */
[----:B--2---:R-:W-:Y:S05]  /*7940*/  @!P0 BRA `(.L_x_132) ;  /* 0xfffffffc00f08947 */ /* 0x004fea000383ffff */
[----:B------:R-:W-:Y:S05]  /*7950*/  BRA `(.L_x_46) ;  /* 0xffffffb000287947 */ /* 0x000fea000383ffff */
.L_x_54:
[----:B-1----:R1:W2:Y:S02]  /*7960*/  SYNCS.PHASECHK.TRANS64.TRYWAIT P1, [R0+URZ+0x90], R2 ;  /* 0x00009002000075a7 */ /* 0x0022a400080211ff */
[----:B--2---:R-:W-:Y:S05]  /*7970*/  @!P1 NANOSLEEP.SYNCS 0x989680 ;  /* 0x009896800000995d */ /* 0x004fea0003900000 */
[----:B------:R-:W2:Y:S02]  /*7980*/  @!P1 SYNCS.PHASECHK.TRANS64 P1, [R0+URZ+0x90], R2 ;  /* 0x00009002000095a7 */ /* 0x000ea400080210ff */
[----:B--2---:R-:W-:Y:S05]  /*7990*/  @!P1 BRA `(.L_x_54) ;  /* 0xfffffffc00f09947 */ /* 0x004fea000383ffff */
[----:B------:R-:W-:Y:S05]  /*79a0*/  BRA `(.L_x_133) ;  /* 0xffffffb400987947 */ /* 0x000fea000383ffff */
.L_x_55:
[----:B------:R-:W-:-:S07]  /*79b0*/  MOV R2, UR7 ;  /* 0x0000000700027c02 */ /* 0x000fce0008000f00 */
.L_x_134:
[----:B-1----:R1:W2:Y:S02]  /*79c0*/  SYNCS.PHASECHK.TRANS64.TRYWAIT P0, [R2+URZ+0xd0], R0 ;  /* 0x0000d000020075a7 */ /* 0x0022a400080011ff */
[----:B--2---:R-:W-:Y:S05]  /*79d0*/  @!P0 NANOSLEEP.SYNCS 0x989680 ;  /* 0x009896800000895d */ /* 0x004fea0003900000 */
[----:B------:R-:W2:Y:S02]  /*79e0*/  @!P0 SYNCS.PHASECHK.TRANS64 P0, [R2+URZ+0xd0], R0 ;  /* 0x0000d000020085a7 */ /* 0x000ea400080010ff */
[----:B--2---:R-:W-:Y:S05]  /*79f0*/  @!P0 BRA `(.L_x_134) ;  /* 0xfffffffc00f08947 */ /* 0x004fea000383ffff */
[----:B------:R-:W-:Y:S05]  /*7a00*/  BRA `(.L_x_135) ;  /* 0xffffffb400d07947 */ /* 0x000fea000383ffff */
.L_x_58:
[----:B------:R-:W-:Y:S07]  /*7a10*/  MOV R0, UR6 ;  /* 0x0000000600007c02 */ /* 0x000fee0008000f00 */
.L_x_136:
[----:B-1----:R1:W2:Y:S02]  /*7a20*/  SYNCS.PHASECHK.TRANS64.TRYWAIT P0, [R0+URZ], R2 ;  /* 0x00000002000075a7 */ /* 0x0022a400080011ff */
[----:B--2---:R-:W-:Y:S05]  /*7a30*/  @!P0 NANOSLEEP.SYNCS 0x989680 ;  /* 0x009896800000895d */ /* 0x004fea0003900000 */
[----:B------:R-:W2:Y:S02]  /*7a40*/  @!P0 SYNCS.PHASECHK.TRANS64 P0, [R0+URZ], R2 ;  /* 0x00000002000085a7 */ /* 0x000ea400080010ff */
[----:B--2---:R-:W-:Y:S05]  /*7a50*/  @!P0 BRA `(.L_x_136) ;  /* 0xfffffffc00f08947 */ /* 0x004fea000383ffff */
[----:B------:R-:W-:Y:S05]  /*7a60*/  BRA `(.L_x_57) ;  /* 0xffffffb400ec7947 */ /* 0x000fea000383ffff */
.L_x_61:
[----:B------:R-:W-:-:S07]  /*7a70*/  MOV R0, UR6 ;  /* 0x0000000600007c02 */ /* 0x000fce0008000f00 */
.L_x_137:
[----:B--2---:R2:W4:Y:S02]  /*7a80*/  SYNCS.PHASECHK.TRANS64.TRYWAIT P0, [R0+URZ], R2 ;  /* 0x00000002000075a7 */ /* 0x00452400080011ff */
[----:B----4-:R-:W-:Y:S05]  /*7a90*/  @!P0 NANOSLEEP.SYNCS 0x989680 ;  /* 0x009896800000895d */ /* 0x010fea0003900000 */
[----:B------:R-:W4:Y:S02]  /*7aa0*/  @!P0 SYNCS.PHASECHK.TRANS64 P0, [R0+URZ], R2 ;  /* 0x00000002000085a7 */ /* 0x000f2400080010ff */
[----:B----4-:R-:W-:Y:S05]  /*7ab0*/  @!P0 BRA `(.L_x_137) ;  /* 0xfffffffc00f08947 */ /* 0x010fea000383ffff */
[----:B------:R-:W-:Y:S05]  /*7ac0*/  BRA `(.L_x_138) ;  /* 0xffffffb800c87947 */ /* 0x000fea000383ffff */
.L_x_62:
[----:B------:R-:W-:-:S07]  /*7ad0*/  MOV R0, UR6 ;  /* 0x0000000600007c02 */ /* 0x000fce0008000f00 */
.L_x_139:
[----:B-1----:R1:W2:Y:S02]  /*7ae0*/  SYNCS.PHASECHK.TRANS64.TRYWAIT P0, [R0+URZ], R3 ;  /* 0x00000003000075a7 */ /* 0x0022a400080011ff */
[----:B--2---:R-:W-:Y:S05]  /*7af0*/  @!P0 NANOSLEEP.SYNCS 0x989680 ;  /* 0x009896800000895d */ /* 0x004fea0003900000 */
[----:B------:R-:W2:Y:S02]  /*7b00*/  @!P0 SYNCS.PHASECHK.TRANS64 P0, [R0+URZ], R3 ;  /* 0x00000003000085a7 */ /* 0x000ea400080010ff */
[----:B--2---:R-:W-:Y:S05]  /*7b10*/  @!P0 BRA `(.L_x_139) ;  /* 0xfffffffc00f08947 */ /* 0x004fea000383ffff */
[----:B------:R-:W-:Y:S05]  /*7b20*/  BRA `(.L_x_140) ;  /* 0xffffffb800d47947 */ /* 0x000fea000383ffff */
.L_x_63:
[----:B------:R-:W-:-:S07]  /*7b30*/  MOV R0, UR6 ;  /* 0x0000000600007c02 */ /* 0x000fce0008000f00 */
.L_x_141:
[----:B-1----:R1:W2:Y:S02]  /*7b40*/  SYNCS.PHASECHK.TRANS64.TRYWAIT P0, [R0+URZ], R3 ;  /* 0x00000003000075a7 */ /* 0x0022a400080011ff */
[----:B--2---:R-:W-:Y:S05]  /*7b50*/  @!P0 NANOSLEEP.SYNCS 0x989680 ;  /* 0x009896800000895d */ /* 0x004fea0003900000 */
[----:B------:R-:W2:Y:S02]  /*7b60*/  @!P0 SYNCS.PHASECHK.TRANS64 P0, [R0+URZ], R3 ;  /* 0x00000003000085a7 */ /* 0x000ea400080010ff */
[----:B--2---:R-:W-:Y:S05]  /*7b70*/  @!P0 BRA `(.L_x_141) ;  /* 0xfffffffc00f08947 */ /* 0x004fea000383ffff */
[----:B------:R-:W-:Y:S05]  /*7b80*/  BRA `(.L_x_142) ;  /* 0xffffffb800e07947 */ /* 0x000fea000383ffff */
.L_x_64:
[----:B-1----:R-:W-:-:S07]  /*7b90*/  MOV R0, UR7 ;  /* 0x0000000700007c02 */ /* 0x002fce0008000f00 */
.L_x_143:
[----:B-1----:R1:W2:Y:S02]  /*7ba0*/  SYNCS.PHASECHK.TRANS64.TRYWAIT P0, [R0+URZ], R2 ;  /* 0x00000002000075a7 */ /* 0x0022a400080011ff */
[----:B--2---:R-:W-:Y:S05]  /*7bb0*/  @!P0 NANOSLEEP.SYNCS 0x989680 ;  /* 0x009896800000895d */ /* 0x004fea0003900000 */
[----:B------:R-:W2:Y:S02]  /*7bc0*/  @!P0 SYNCS.PHASECHK.TRANS64 P0, [R0+URZ], R2 ;  /* 0x00000002000085a7 */ /* 0x000ea400080010ff */
[----:B--2---:R-:W-:Y:S05]  /*7bd0*/  @!P0 BRA `(.L_x_143) ;  /* 0xfffffffc00f08947 */ /* 0x004fea000383ffff */
[----:B------:R-:W-:Y:S05]  /*7be0*/  BRA `(.L_x_144) ;  /* 0xffffffb800ec7947 */ /* 0x000fea000383ffff */
.L_x_69:
[----:B--2---:R2:W3:Y:S02]  /*7bf0*/  SYNCS.PHASECHK.TRANS64.TRYWAIT P0, [R0+URZ+0x90], R2 ;  /* 0x00009002000075a7 */ /* 0x0044e400080011ff */
[----:B---3--:R-:W-:Y:S05]  /*7c00*/  @!P0 NANOSLEEP.SYNCS 0x989680 ;  /* 0x009896800000895d */ /* 0x008fea0003900000 */
[----:B------:R-:W3:Y:S02]  /*7c10*/  @!P0 SYNCS.PHASECHK.TRANS64 P0, [R0+URZ+0x90], R2 ;  /* 0x00009002000085a7 */ /* 0x000ee400080010ff */
[----:B---3--:R-:W-:Y:S05]  /*7c20*/  @!P0 BRA `(.L_x_69) ;  /* 0xfffffffc00f08947 */ /* 0x008fea000383ffff */
[----:B------:R-:W-:Y:S05]  /*7c30*/  BRA `(.L_x_145) ;  /* 0xffffffbc00e87947 */ /* 0x000fea000383ffff */
.L_x_72:
[----:B------:R-:W-:Y:S07]  /*7c40*/  MOV R0, UR7 ;  /* 0x0000000700007c02 */ /* 0x000fee0008000f00 */
.L_x_146:
[----:B--2---:R2:W3:Y:S02]  /*7c50*/  SYNCS.PHASECHK.TRANS64.TRYWAIT P0, [R0+URZ+0x88], R2 ;  /* 0x00008802000075a7 */ /* 0x0044e400080011ff */
[----:B---3--:R-:W-:Y:S05]  /*7c60*/  @!P0 NANOSLEEP.SYNCS 0x989680 ;  /* 0x009896800000895d */ /* 0x008fea0003900000 */
[----:B------:R-:W3:Y:S02]  /*7c70*/  @!P0 SYNCS.PHASECHK.TRANS64 P0, [R0+URZ+0x88], R2 ;  /* 0x00008802000085a7 */ /* 0x000ee400080010ff */
[----:B---3--:R-:W-:Y:S05]  /*7c80*/  @!P0 BRA `(.L_x_146) ;  /* 0xfffffffc00f08947 */ /* 0x008fea000383ffff */
[----:B------:R-:W-:Y:S05]  /*7c90*/  BRA `(.L_x_71) ;  /* 0xffffffc000c87947 */ /* 0x000fea000383ffff */
.L_x_75:
[----:B------:R-:W-:Y:S07]  /*7ca0*/  MOV R0, UR15 ;  /* 0x0000000f00007c02 */ /* 0x000fee0008000f00 */
.L_x_147:
[----:B-1----:R1:W2:Y:S02]  /*7cb0*/  SYNCS.PHASECHK.TRANS64.TRYWAIT P0, [R0+URZ+0x68], R9 ;  /* 0x00006809000075a7 */ /* 0x0022a400080011ff */
[----:B--2---:R-:W-:Y:S05]  /*7cc0*/  @!P0 NANOSLEEP.SYNCS 0x989680 ;  /* 0x009896800000895d */ /* 0x004fea0003900000 */
[----:B------:R-:W2:Y:S02]  /*7cd0*/  @!P0 SYNCS.PHASECHK.TRANS64 P0, [R0+URZ+0x68], R9 ;  /* 0x00006809000085a7 */ /* 0x000ea400080010ff */
[----:B--2---:R-:W-:Y:S05]  /*7ce0*/  @!P0 BRA `(.L_x_147) ;  /* 0xfffffffc00f08947 */ /* 0x004fea000383ffff */
[----:B------:R-:W-:Y:S05]  /*7cf0*/  BRA `(.L_x_148) ;  /* 0xffffffc400407947 */ /* 0x000fea000383ffff */
.L_x_76:
[----:B------:R-:W-:Y:S07]  /*7d00*/  MOV R0, UR13 ;  /* 0x0000000d00007c02 */ /* 0x000fee0008000f00 */
.L_x_149:
[----:B-1----:R1:W2:Y:S02]  /*7d10*/  SYNCS.PHASECHK.TRANS64.TRYWAIT P0, [R0+URZ+0x68], R14 ;  /* 0x0000680e000075a7 */ /* 0x0022a400080011ff */
[----:B--2---:R-:W-:Y:S05]  /*7d20*/  @!P0 NANOSLEEP.SYNCS 0x989680 ;  /* 0x009896800000895d */ /* 0x004fea0003900000 */
[----:B------:R-:W2:Y:S02]  /*7d30*/  @!P0 SYNCS.PHASECHK.TRANS64 P0, [R0+URZ+0x68], R14 ;  /* 0x0000680e000085a7 */ /* 0x000ea400080010ff */
[----:B--2---:R-:W-:Y:S05]  /*7d40*/  @!P0 BRA `(.L_x_149) ;  /* 0xfffffffc00f08947 */ /* 0x004fea000383ffff */
[----:B------:R-:W-:Y:S05]  /*7d50*/  BRA `(.L_x_150) ;  /* 0xffffffc400e07947 */ /* 0x000fea000383ffff */
.L_x_78:
[----:B------:R-:W-:-:S07]  /*7d60*/  MOV R0, UR4 ;  /* 0x0000000400007c02 */ /* 0x000fce0008000f00 */
.L_x_151:
[----:B-1----:R1:W3:Y:S02]  /*7d70*/  SYNCS.PHASECHK.TRANS64.TRYWAIT P0, [R0+URZ], R2 ;  /* 0x00000002000075a7 */ /* 0x0022e400080011ff */
[----:B---3--:R-:W-:Y:S05]  /*7d80*/  @!P0 NANOSLEEP.SYNCS 0x989680 ;  /* 0x009896800000895d */ /* 0x008fea0003900000 */
[----:B------:R-:W3:Y:S02]  /*7d90*/  @!P0 SYNCS.PHASECHK.TRANS64 P0, [R0+URZ], R2 ;  /* 0x00000002000085a7 */ /* 0x000ee400080010ff */
[----:B---3--:R-:W-:Y:S05]  /*7da0*/  @!P0 BRA `(.L_x_151) ;  /* 0xfffffffc00f08947 */ /* 0x008fea000383ffff */
[----:B------:R-:W-:Y:S05]  /*7db0*/  BRA `(.L_x_152) ;  /* 0xffffffc8006c7947 */ /* 0x000fea000383ffff */
.L_x_79:
[----:B------:R-:W-:-:S07]  /*7dc0*/  MOV R0, UR4 ;  /* 0x0000000400007c02 */ /* 0x000fce0008000f00 */
.L_x_153:
[----:B-1----:R1:W3:Y:S02]  /*7dd0*/  SYNCS.PHASECHK.TRANS64.TRYWAIT P0, [R0+URZ], R2 ;  /* 0x00000002000075a7 */ /* 0x0022e400080011ff */
[----:B---3--:R-:W-:Y:S05]  /*7de0*/  @!P0 NANOSLEEP.SYNCS 0x989680 ;  /* 0x009896800000895d */ /* 0x008fea0003900000 */
[----:B------:R-:W3:Y:S02]  /*7df0*/  @!P0 SYNCS.PHASECHK.TRANS64 P0, [R0+URZ], R2 ;  /* 0x00000002000085a7 */ /* 0x000ee400080010ff */
[----:B---3--:R-:W-:Y:S05]  /*7e00*/  @!P0 BRA `(.L_x_153) ;  /* 0xfffffffc00f08947 */ /* 0x008fea000383ffff */
[----:B------:R-:W-:Y:S05]  /*7e10*/  BRA `(.L_x_154) ;  /* 0xffffffc800787947 */ /* 0x000fea000383ffff */
.L_x_81:
[----:B--2---:R2:W4:Y:S02]  /*7e20*/  SYNCS.PHASECHK.TRANS64.TRYWAIT P0, [R0+URZ+0x90], R2 ;  /* 0x00009002000075a7 */ /* 0x00452400080011ff */
[----:B----4-:R-:W-:Y:S05]  /*7e30*/  @!P0 NANOSLEEP.SYNCS 0x989680 ;  /* 0x009896800000895d */ /* 0x010fea0003900000 */
[----:B------:R-:W4:Y:S02]  /*7e40*/  @!P0 SYNCS.PHASECHK.TRANS64 P0, [R0+URZ+0x90], R2 ;  /* 0x00009002000085a7 */ /* 0x000f2400080010ff */
[----:B----4-:R-:W-:Y:S05]  /*7e50*/  @!P0 BRA `(.L_x_81) ;  /* 0xfffffffc00f08947 */ /* 0x010fea000383ffff */
[----:B------:R-:W-:Y:S05]  /*7e60*/  BRA `(.L_x_155) ;  /* 0xffffffcc005c7947 */ /* 0x000fea000383ffff */
.L_x_91:
[----:B-1----:R1:W3:Y:S02]  /*7e70*/  SYNCS.PHASECHK.TRANS64.TRYWAIT P1, [R0+URZ+0x50], R3 ;  /* 0x00005003000075a7 */ /* 0x0022e400080211ff */
[----:B---3--:R-:W-:Y:S05]  /*7e80*/  @!P1 NANOSLEEP.SYNCS 0x989680 ;  /* 0x009896800000995d */ /* 0x008fea0003900000 */
[----:B------:R-:W3:Y:S02]  /*7e90*/  @!P1 SYNCS.PHASECHK.TRANS64 P1, [R0+URZ+0x50], R3 ;  /* 0x00005003000095a7 */ /* 0x000ee400080210ff */
[----:B---3--:R-:W-:Y:S05]  /*7ea0*/  @!P1 BRA `(.L_x_91) ;  /* 0xfffffffc00f09947 */ /* 0x008fea000383ffff */
[----:B------:R-:W-:Y:S05]  /*7eb0*/  BRA `(.L_x_90) ;  /* 0xffffffd8008c7947 */ /* 0x000fea000383ffff */
.L_x_93:
[----:B-1----:R1:W4:Y:S02]  /*7ec0*/  SYNCS.PHASECHK.TRANS64.TRYWAIT P0, [R73+URZ+0xb0], R2 ;  /* 0x0000b002490075a7 */ /* 0x00232400080011ff */
[----:B----4-:R-:W-:Y:S05]  /*7ed0*/  @!P0 NANOSLEEP.SYNCS 0x989680 ;  /* 0x009896800000895d */ /* 0x010fea0003900000 */
[----:B------:R-:W4:Y:S02]  /*7ee0*/  @!P0 SYNCS.PHASECHK.TRANS64 P0, [R73+URZ+0xb0], R2 ;  /* 0x0000b002490085a7 */ /* 0x000f2400080010ff */
[----:B----4-:R-:W-:Y:S05]  /*7ef0*/  @!P0 BRA `(.L_x_93) ;  /* 0xfffffffc00f08947 */ /* 0x010fea000383ffff */
[----:B------:R-:W-:Y:S05]  /*7f00*/  BRA `(.L_x_92) ;  /* 0xffffffd800c47947 */ /* 0x000fea000383ffff */
.L_x_104:
[----:B--2---:R2:W4:Y:S02]  /*7f10*/  SYNCS.PHASECHK.TRANS64.TRYWAIT P0, [R2+URZ+0x50], R107 ;  /* 0x0000506b020075a7 */ /* 0x00452400080011ff */
[----:B----4-:R-:W-:Y:S05]  /*7f20*/  @!P0 NANOSLEEP.SYNCS 0x989680 ;  /* 0x009896800000895d */ /* 0x010fea0003900000 */
[----:B------:R-:W4:Y:S02]  /*7f30*/  @!P0 SYNCS.PHASECHK.TRANS64 P0, [R2+URZ+0x50], R107 ;  /* 0x0000506b020085a7 */ /* 0x000f2400080010ff */
[----:B----4-:R-:W-:Y:S05]  /*7f40*/  @!P0 BRA `(.L_x_104) ;  /* 0xfffffffc00f08947 */ /* 0x010fea000383ffff */
[----:B------:R-:W-:Y:S05]  /*7f50*/  BRA `(.L_x_103) ;  /* 0xffffffe400ac7947 */ /* 0x000fea000383ffff */
        .weak           $__internal_0_$__cuda_sm10x_tcgen05_guardrail_trap_col_being_dealloced_not_returned_by_alloc
        .type           $__internal_0_$__cuda_sm10x_tcgen05_guardrail_trap_col_being_dealloced_not_returned_by_alloc,@function
        .size           $__internal_0_$__cuda_sm10x_tcgen05_guardrail_trap_col_being_dealloced_not_returned_by_alloc,($__internal_1_$__cuda_sm10x_tcgen05_guardrail_trap_phase_invalid_during_alloc - $__internal_0_$__cuda_sm10x_tcgen05_guardrail_trap_col_being_dealloced_not_returned_by_alloc)
$__internal_0_$__cuda_sm10x_tcgen05_guardrail_trap_col_being_dealloced_not_returned_by_alloc:
[----:B------:R-:W-:Y:S05]  /*7f60*/  BPT.TRAP 0x1 ;  /* 0x000000040000795c */ /* 0x000fea0000300000 */
[----:B------:R-:W-:-:S04]  /*7f70*/  HFMA2 R3, -RZ, RZ, 0, 0 ;  /* 0x00000000ff037431 */ /* 0x000fc800000001ff */
[----:B------:R-:W-:Y:S05]  /*7f80*/  RET.REL.NODEC R2 `(_ZN7cutlass13device_kernelINS_4gemm6kernel13GemmUniversalIN4cute5tupleIJiiiiEEENS1_10collective13CollectiveMmaINS1_35MainloopSm100TmaUmmaWarpSpecializedILi5ELi2ELi4ENS5_IJNS4_1CILi1EEESB_SB_EEEEENS5_IJNSA_ILi128EEENSA_ILi64EEESF_EEENS_10bfloat16_tENS5_IJlSB_lEEESH_SI_NS4_8TiledMMAINS4_8MMA_AtomIJNS4_20SM100_MMA_F16BF16_SSISH_SH_fLi128ELi64ELNS4_4UMMA5MajorE0ELSN_0ELNSM_7ScaleInE0ELSO_0EEEEEENS4_6LayoutISC_NS5_IJNSA_ILi0EEESS_SS_EEEEENS5_IJNS4_10UnderscoreESV_SV_EEEEENS4_13SM90_TMA_LOADENS4_14ComposedLayoutINS4_7SwizzleILi3ELi4ELi3EEENS4_18smem_ptr_flag_bitsILi16EEENSR_INS5_IJNSA_ILi8EEESF_EEENS5_IJSF_SB_EEEEEEEvNS4_8identityESY_S18_vS19_EENS_8epilogue10collective18CollectiveEpilogueINS1B_23Sm100TmaWarpSpecializedILi3ELi2ELi32ELb1ELb0EEEJSG_NS5_IJNSR_ISE_SB_EENSR_INSA_ILi32EEESB_EEEEESH_SI_SH_SI_NS1B_6fusion15FusionCallbacksIS1F_NS1K_17LinearCombinationISH_fSH_fLNS_15FloatRoundStyleE2EEESG_S1J_JEEENS4_5SM1004TMEM4LOAD26SM100_TMEM_LOAD_32dp32b32xESY_NSZ_INS10_ILi2ELi4ELi3EEES13_NSR_INS5_IJS14_S1H_EEENS5_IJS1H_SB_EEEEEEENS4_39AutoVectorizingCopyWithAssumedAlignmentILi128EEENS4_14SM90_TMA_STOREES1Y_S20_S20_EEEvvEEEEvNT_6ParamsE) ;  /* 0xffffff80021c7950 */ /* 0x000fea0003c3ffff */
        .weak           $__internal_1_$__cuda_sm10x_tcgen05_guardrail_trap_phase_invalid_during_alloc
        .type           $__internal_1_$__cuda_sm10x_tcgen05_guardrail_trap_phase_invalid_during_alloc,@function
        .size           $__internal_1_$__cuda_sm10x_tcgen05_guardrail_trap_phase_invalid_during_alloc,($__internal_2_$__cuda_sm10x_tcgen05_guardrail_trap_unallocated_columns_being_dealloced - $__internal_1_$__cuda_sm10x_tcgen05_guardrail_trap_phase_invalid_during_alloc)
$__internal_1_$__cuda_sm10x_tcgen05_guardrail_trap_phase_invalid_during_alloc:
[----:B------:R-:W-:Y:S05]  /*7f90*/  BPT.TRAP 0x1 ;  /* 0x000000040000795c */ /* 0x000fea0000300000 */
[----:B------:R-:W-:-:S04]  /*7fa0*/  MOV R3, 0x0 ;  /* 0x0000000000037802 */ /* 0x000fc80000000f00 */
[----:B------:R-:W-:Y:S05]  /*7fb0*/  RET.REL.NODEC R2 `(_ZN7cutlass13device_kernelINS_4gemm6kernel13GemmUniversalIN4cute5tupleIJiiiiEEENS1_10collective13CollectiveMmaINS1_35MainloopSm100TmaUmmaWarpSpecializedILi5ELi2ELi4ENS5_IJNS4_1CILi1EEESB_SB_EEEEENS5_IJNSA_ILi128EEENSA_ILi64EEESF_EEENS_10bfloat16_tENS5_IJlSB_lEEESH_SI_NS4_8TiledMMAINS4_8MMA_AtomIJNS4_20SM100_MMA_F16BF16_SSISH_SH_fLi128ELi64ELNS4_4UMMA5MajorE0ELSN_0ELNSM_7ScaleInE0ELSO_0EEEEEENS4_6LayoutISC_NS5_IJNSA_ILi0EEESS_SS_EEEEENS5_IJNS4_10UnderscoreESV_SV_EEEEENS4_13SM90_TMA_LOADENS4_14ComposedLayoutINS4_7SwizzleILi3ELi4ELi3EEENS4_18smem_ptr_flag_bitsILi16EEENSR_INS5_IJNSA_ILi8EEESF_EEENS5_IJSF_SB_EEEEEEEvNS4_8identityESY_S18_vS19_EENS_8epilogue10collective18CollectiveEpilogueINS1B_23Sm100TmaWarpSpecializedILi3ELi2ELi32ELb1ELb0EEEJSG_NS5_IJNSR_ISE_SB_EENSR_INSA_ILi32EEESB_EEEEESH_SI_SH_SI_NS1B_6fusion15FusionCallbacksIS1F_NS1K_17LinearCombinationISH_fSH_fLNS_15FloatRoundStyleE2EEESG_S1J_JEEENS4_5SM1004TMEM4LOAD26SM100_TMEM_LOAD_32dp32b32xESY_NSZ_INS10_ILi2ELi4ELi3EEES13_NSR_INS5_IJS14_S1H_EEENS5_IJS1H_SB_EEEEEEENS4_39AutoVectorizingCopyWithAssumedAlignmentILi128EEENS4_14SM90_TMA_STOREES1Y_S20_S20_EEEvvEEEEvNT_6ParamsE) ;  /* 0xffffff8002107950 */ /* 0x000fea0003c3ffff */
        .weak           $__internal_2_$__cuda_sm10x_tcgen05_guardrail_trap_unallocated_columns_being_dealloced
        .type           $__internal_2_$__cuda_sm10x_tcgen05_guardrail_trap_unallocated_columns_being_dealloced,@function
        .size           $__internal_2_$__cuda_sm10x_tcgen05_guardrail_trap_unallocated_columns_being_dealloced,(.L_x_157 - $__internal_2_$__cuda_sm10x_tcgen05_guardrail_trap_unallocated_columns_being_dealloced)
$__internal_2_$__cuda_sm10x_tcgen05_guardrail_trap_unallocated_columns_being_dealloced:
[----:B------:R-:W-:Y:S05]  /*7fc0*/  BPT.TRAP 0x1 ;  /* 0x000000040000795c */ /* 0x000fea0000300000 */
[----:B------:R-:W-:-:S04]  /*7fd0*/  HFMA2 R3, -RZ, RZ, 0, 0 ;  /* 0x00000000ff037431 */ /* 0x000fc800000001ff */
[----:B------:R-:W-:Y:S05]  /*7fe0*/  RET.REL.NODEC R2 `(_ZN7cutlass13device_kernelINS_4gemm6kernel13GemmUniversalIN4cute5tupleIJiiiiEEENS1_10collective13CollectiveMmaINS1_35MainloopSm100TmaUmmaWarpSpecializedILi5ELi2ELi4ENS5_IJNS4_1CILi1EEESB_SB_EEEEENS5_IJNSA_ILi128EEENSA_ILi64EEESF_EEENS_10bfloat16_tENS5_IJlSB_lEEESH_SI_NS4_8TiledMMAINS4_8MMA_AtomIJNS4_20SM100_MMA_F16BF16_SSISH_SH_fLi128ELi64ELNS4_4UMMA5MajorE0ELSN_0ELNSM_7ScaleInE0ELSO_0EEEEEENS4_6LayoutISC_NS5_IJNSA_ILi0EEESS_SS_EEEEENS5_IJNS4_10UnderscoreESV_SV_EEEEENS4_13SM90_TMA_LOADENS4_14ComposedLayoutINS4_7SwizzleILi3ELi4ELi3EEENS4_18smem_ptr_flag_bitsILi16EEENSR_INS5_IJNSA_ILi8EEESF_EEENS5_IJSF_SB_EEEEEEEvNS4_8identityESY_S18_vS19_EENS_8epilogue10collective18CollectiveEpilogueINS1B_23Sm100TmaWarpSpecializedILi3ELi2ELi32ELb1ELb0EEEJSG_NS5_IJNSR_ISE_SB_EENSR_INSA_ILi32EEESB_EEEEESH_SI_SH_SI_NS1B_6fusion15FusionCallbacksIS1F_NS1K_17LinearCombinationISH_fSH_fLNS_15FloatRoundStyleE2EEESG_S1J_JEEENS4_5SM1004TMEM4LOAD26SM100_TMEM_LOAD_32dp32b32xESY_NSZ_INS10_ILi2ELi4ELi3EEES13_NSR_INS5_IJS14_S1H_EEENS5_IJS1H_SB_EEEEEEENS4_39AutoVectorizingCopyWithAssumedAlignmentILi128EEENS4_14SM90_TMA_STOREES1Y_S20_S20_EEEvvEEEEvNT_6ParamsE) ;  /* 0xffffff8002047950 */ /* 0x000fea0003c3ffff */
.L_x_156:
[----:B------:R-:W-:-:S00]  /*7ff0*/  BRA `(.L_x_156) ;  /* 0xfffffffc00fc7947 */ /* 0x000fc0000383ffff */
[----:B------:R-:W-:-:S00]  /*8000*/  NOP ;  /* 0x0000000000007918 */ /* 0x000fc00000000000 */
[----:B------:R-:W-:-:S00]  /*8010*/  NOP ;  /* 0x0000000000007918 */ /* 0x000fc00000000000 */
[----:B------:R-:W-:-:S00]  /*8020*/  NOP ;  /* 0x0000000000007918 */ /* 0x000fc00000000000 */
[----:B------:R-:W-:-:S00]  /*8030*/  NOP ;  /* 0x0000000000007918 */ /* 0x000fc00000000000 */
[----:B------:R-:W-:-:S00]  /*8040*/  NOP ;  /* 0x0000000000007918 */ /* 0x000fc00000000000 */
[----:B------:R-:W-:-:S00]  /*8050*/  NOP ;  /* 0x0000000000007918 */ /* 0x000fc00000000000 */
[----:B------:R-:W-:-:S00]  /*8060*/  NOP ;  /* 0x0000000000007918 */ /* 0x000fc00000000000 */
[----:B------:R-:W-:-:S00]  /*8070*/  NOP ;  /* 0x0000000000007918 */ /* 0x000fc00000000000 */
.L_x_157:


//--------------------- .nv.global.init           --------------------------
	.section	.nv.global.init,"aw",@progbits
.nv.global.init:
	.type		$str$27,@object
	.size		$str$27,($str$28 - $str$27)
$str$27:
        /*0000*/ 	.byte	0x28, 0x61, 0x64, 0x64, 0x72, 0x65, 0x73, 0x73, 0x20, 0x26, 0x20, 0x6d, 0x61, 0x73, 0x6b, 0x29
        /*0010*/ 	.byte	0x20, 0x3d, 0x3d, 0x20, 0x30, 0x00
	.type		$str$28,@object
	.size		$str$28,($str$26 - $str$28)
$str$28:
        /*0016*/ 	.byte	0x2f, 0x74, 0x6d, 0x70, 0x2f, 0x63, 0x75, 0x74, 0x6c, 0x61, 0x73, 0x73, 0x5f, 0x73, 0x77, 0x65
        /*0026*/ 	.byte	0x65, 0x70, 0x5f, 0x73, 0x72, 0x63, 0x2f, 0x69, 0x6e, 0x63, 0x6c, 0x75, 0x64, 0x65, 0x2f, 0x63
        /*0036*/ 	.byte	0x75, 0x74, 0x65, 0x2f, 0x70, 0x6f, 0x69, 0x6e, 0x74, 0x65, 0x72, 0x5f, 0x66, 0x6c, 0x61, 0x67
        /*0046*/ 	.byte	0x67, 0x65, 0x64, 0x2e, 0x68, 0x70, 0x70, 0x00
	.type		$str$26,@object
	.size		$str$26,($str$25 - $str$26)
$str$26:
        /*004e*/ 	.byte	0x2f, 0x74, 0x6d, 0x70, 0x2f, 0x63, 0x75, 0x74, 0x6c, 0x61, 0x73, 0x73, 0x5f, 0x73, 0x77, 0x65
        /*005e*/ 	.byte	0x65, 0x70, 0x5f, 0x73, 0x72, 0x63, 0x2f, 0x69, 0x6e, 0x63, 0x6c, 0x75, 0x64, 0x65, 0x2f, 0x63
        /*006e*/ 	.byte	0x75, 0x74, 0x65, 0x2f, 0x61, 0x74, 0x6f, 0x6d, 0x2f, 0x63, 0x6f, 0x70, 0x79, 0x5f, 0x74, 0x72
        /*007e*/ 	.byte	0x61, 0x69, 0x74, 0x73, 0x5f, 0x73, 0x6d, 0x31, 0x30, 0x30, 0x2e, 0x68, 0x70, 0x70, 0x00
	.type		$str$25,@object
	.size		$str$25,(__unnamed_1 - $str$25)
$str$25:
        /*008d*/ 	.byte	0x28, 0x28, 0x75, 0x69, 0x6e, 0x74, 0x33, 0x32, 0x5f, 0x74, 0x28, 0x74, 0x68, 0x72, 0x65, 0x61
        /*009d*/ 	.byte	0x64, 0x49, 0x64, 0x78, 0x2e, 0x78, 0x29, 0x20, 0x2f, 0x20, 0x33, 0x32, 0x29, 0x20, 0x25, 0x20
        /*00ad*/ 	.byte	0x34, 0x29, 0x20, 0x3d, 0x3d, 0x20, 0x28, 0x28, 0x28, 0x74, 0x6d, 0x65, 0x6d, 0x5f, 0x61, 0x64
        /*00bd*/ 	.byte	0x64, 0x72, 0x20, 0x3e, 0x3e, 0x20, 0x31, 0x36, 0x29, 0x20, 0x2f, 0x20, 0x33, 0x32, 0x29, 0x20
        /*00cd*/ 	.byte	0x25, 0x20, 0x34, 0x29, 0x00
	.type		__unnamed_1,@object
	.size		__unnamed_1,(__unnamed_2 - __unnamed_1)
__unnamed_1:
        /*00d2*/ 	.byte	0x61, 0x75, 0x74, 0x6f, 0x20, 0x63, 0x75, 0x74, 0x65, 0x3a, 0x3a, 0x61, 0x73, 0x5f, 0x70, 0x6f
        /* <DEDUP_REMOVED lines=24> */
        /*0262*/ 	.byte	0x34, 0x30, 0x39, 0x36, 0x3e, 0x3e, 0x3e, 0x3e, 0x5d, 0x00
	.type		__unnamed_2,@object
	.size		__unnamed_2,(.L_2 - __unnamed_2)
__unnamed_2:
        /* <DEDUP_REMOVED lines=42> */
        /*050c*/ 	.byte	0x3e, 0x3e, 0x5d, 0x00
.L_2:


//--------------------- .nv.shared._ZN7cutlass13device_kernelINS_4gemm6kernel13GemmUniversalIN4cute5tupleIJiiiiEEENS1_10collective13CollectiveMmaINS1_35MainloopSm100TmaUmmaWarpSpecializedILi5ELi2ELi4ENS5_IJNS4_1CILi1EEESB_SB_EEEEENS5_IJNSA_ILi128EEENSA_ILi64EEESF_EEENS_10bfloat16_tENS5_IJlSB_lEEESH_SI_NS4_8TiledMMAINS4_8MMA_AtomIJNS4_20SM100_MMA_F16BF16_SSISH_SH_fLi128ELi64ELNS4_4UMMA5MajorE0ELSN_0ELNSM_7ScaleInE0ELSO_0EEEEEENS4_6LayoutISC_NS5_IJNSA_ILi0EEESS_SS_EEEEENS5_IJNS4_10UnderscoreESV_SV_EEEEENS4_13SM90_TMA_LOADENS4_14ComposedLayoutINS4_7SwizzleILi3ELi4ELi3EEENS4_18smem_ptr_flag_bitsILi16EEENSR_INS5_IJNSA_ILi8EEESF_EEENS5_IJSF_SB_EEEEEEEvNS4_8identityESY_S18_vS19_EENS_8epilogue10collective18CollectiveEpilogueINS1B_23Sm100TmaWarpSpecializedILi3ELi2ELi32ELb1ELb0EEEJSG_NS5_IJNSR_ISE_SB_EENSR_INSA_ILi32EEESB_EEEEESH_SI_SH_SI_NS1B_6fusion15FusionCallbacksIS1F_NS1K_17LinearCombinationISH_fSH_fLNS_15FloatRoundStyleE2EEESG_S1J_JEEENS4_5SM1004TMEM4LOAD26SM100_TMEM_LOAD_32dp32b32xESY_NSZ_INS10_ILi2ELi4ELi3EEES13_NSR_INS5_IJS14_S1H_EEENS5_IJS1H_SB_EEEEEEENS4_39AutoVectorizingCopyWithAssumedAlignmentILi128EEENS4_14SM90_TMA_STOREES1Y_S20_S20_EEEvvEEEEvNT_6ParamsE --------------------------
	.section	.nv.shared._ZN7cutlass13device_kernelINS_4gemm6kernel13GemmUniversalIN4cute5tupleIJiiiiEEENS1_10collective13CollectiveMmaINS1_35MainloopSm100TmaUmmaWarpSpecializedILi5ELi2ELi4ENS5_IJNS4_1CILi1EEESB_SB_EEEEENS5_IJNSA_ILi128EEENSA_ILi64EEESF_EEENS_10bfloat16_tENS5_IJlSB_lEEESH_SI_NS4_8TiledMMAINS4_8MMA_AtomIJNS4_20SM100_MMA_F16BF16_SSISH_SH_fLi128ELi64ELNS4_4UMMA5MajorE0ELSN_0ELNSM_7ScaleInE0ELSO_0EEEEEENS4_6LayoutISC_NS5_IJNSA_ILi0EEESS_SS_EEEEENS5_IJNS4_10UnderscoreESV_SV_EEEEENS4_13SM90_TMA_LOADENS4_14ComposedLayoutINS4_7SwizzleILi3ELi4ELi3EEENS4_18smem_ptr_flag_bitsILi16EEENSR_INS5_IJNSA_ILi8EEESF_EEENS5_IJSF_SB_EEEEEEEvNS4_8identityESY_S18_vS19_EENS_8epilogue10collective18CollectiveEpilogueINS1B_23Sm100TmaWarpSpecializedILi3ELi2ELi32ELb1ELb0EEEJSG_NS5_IJNSR_ISE_SB_EENSR_INSA_ILi32EEESB_EEEEESH_SI_SH_SI_NS1B_6fusion15FusionCallbacksIS1F_NS1K_17LinearCombinationISH_fSH_fLNS_15FloatRoundStyleE2EEESG_S1J_JEEENS4_5SM1004TMEM4LOAD26SM100_TMEM_LOAD_32dp32b32xESY_NSZ_INS10_ILi2ELi4ELi3EEES13_NSR_INS5_IJS14_S1H_EEENS5_IJS1H_SB_EEEEEEENS4_39AutoVectorizingCopyWithAssumedAlignmentILi128EEENS4_14SM90_TMA_STOREES1Y_S20_S20_EEEvvEEEEvNT_6ParamsE,"aw",@nobits
	.sectionflags	@""
	.align	16
	.zero		1024


//--------------------- .nv.shared.reserved.0     --------------------------
	.section	.nv.shared.reserved.0,"aw",@nobits
	.weak		__nv_reservedSMEM_offset_0_alias
	.size		__nv_reservedSMEM_offset_0_alias, 0, 64
	.other		__nv_reservedSMEM_offset_0_alias,@"STO_CUDA_RESERVED_SHARED STV_DEFAULT"
__nv_reservedSMEM_offset_0_alias:
	.zero		0
.nv.shared.reserved.0:
	.zero		64
	.weak		__nv_reservedSMEM_tcgen05_partition
	.type		__nv_reservedSMEM_tcgen05_partition,@object
	.size		__nv_reservedSMEM_tcgen05_partition,(.L_0 - __nv_reservedSMEM_tcgen05_partition)
__nv_reservedSMEM_tcgen05_partition:
	.zero		32
.L_0:


//--------------------- .nv.global                --------------------------
	.section	.nv.global,"aw",@nobits
.nv.global:
	.type		_ZN40_INTERNAL_a96cb27d_4_k_cu_306193aa_302254cute1_E,@object
	.size		_ZN40_INTERNAL_a96cb27d_4_k_cu_306193aa_302254cute1_E,(_ZN40_INTERNAL_a96cb27d_4_k_cu_306193aa_302254cuda3std3__45__cpo6cbeginE - _ZN40_INTERNAL_a96cb27d_4_k_cu_306193aa_302254cute1_E)
_ZN40_INTERNAL_a96cb27d_4_k_cu_306193aa_302254cute1_E:
	.zero		1
	.type		_ZN40_INTERNAL_a96cb27d_4_k_cu_306193aa_302254cuda3std3__45__cpo6cbeginE,@object
	.size		_ZN40_INTERNAL_a96cb27d_4_k_cu_306193aa_302254cuda3std3__45__cpo6cbeginE,(_ZN40_INTERNAL_a96cb27d_4_k_cu_306193aa_302254cuda3std3__48in_placeE - _ZN40_INTERNAL_a96cb27d_4_k_cu_306193aa_302254cuda3std3__45__cpo6cbeginE)
_ZN40_INTERNAL_a96cb27d_4_k_cu_306193aa_302254cuda3std3__45__cpo6cbeginE:
	.zero		1
	.type		_ZN40_INTERNAL_a96cb27d_4_k_cu_306193aa_302254cuda3std3__48in_placeE,@object
	.size		_ZN40_INTERNAL_a96cb27d_4_k_cu_306193aa_302254cuda3std3__48in_placeE,(_ZN40_INTERNAL_a96cb27d_4_k_cu_306193aa_302254cuda3std6ranges3__45__cpo9iter_moveE - _ZN40_INTERNAL_a96cb27d_4_k_cu_306193aa_302254cuda3std3__48in_placeE)
_ZN40_INTERNAL_a96cb27d_4_k_cu_306193aa_302254cuda3std3__48in_placeE:
	.zero		1
	.type		_ZN40_INTERNAL_a96cb27d_4_k_cu_306193aa_302254cuda3std6ranges3__45__cpo9iter_moveE,@object
	.size		_ZN40_INTERNAL_a96cb27d_4_k_cu_306193aa_302254cuda3std6ranges3__45__cpo9iter_moveE,(_ZN40_INTERNAL_a96cb27d_4_k_cu_306193aa_302254cuda3std3__45__cpo5beginE - _ZN40_INTERNAL_a96cb27d_4_k_cu_306193aa_302254cuda3std6ranges3__45__cpo9iter_moveE)
_ZN40_INTERNAL_a96cb27d_4_k_cu_306193aa_302254cuda3std6ranges3__45__cpo9iter_moveE:
	.zero		1
	.type		_ZN40_INTERNAL_a96cb27d_4_k_cu_306193aa_302254cuda3std3__45__cpo5beginE,@object
	.size		_ZN40_INTERNAL_a96cb27d_4_k_cu_306193aa_302254cuda3std3__45__cpo5beginE,(_ZN40_INTERNAL_a96cb27d_4_k_cu_306193aa_302254cuda3std3__442_GLOBAL__N__a96cb27d_4_k_cu_306193aa_302256ignoreE - _ZN40_INTERNAL_a96cb27d_4_k_cu_306193aa_302254cuda3std3__45__cpo5beginE)
_ZN40_INTERNAL_a96cb27d_4_k_cu_306193aa_302254cuda3std3__45__cpo5beginE:
	.zero		1
	.type		_ZN40_INTERNAL_a96cb27d_4_k_cu_306193aa_302254cuda3std3__442_GLOBAL__N__a96cb27d_4_k_cu_306193aa_302256ignoreE,@object
	.size		_ZN40_INTERNAL_a96cb27d_4_k_cu_306193aa_302254cuda3std3__442_GLOBAL__N__a96cb27d_4_k_cu_306193aa_302256ignoreE,(_ZN40_INTERNAL_a96cb27d_4_k_cu_306193aa_302254cute7productE - _ZN40_INTERNAL_a96cb27d_4_k_cu_306193aa_302254cuda3std3__442_GLOBAL__N__a96cb27d_4_k_cu_306193aa_302256ignoreE)
_ZN40_INTERNAL_a96cb27d_4_k_cu_306193aa_302254cuda3std3__442_GLOBAL__N__a96cb27d_4_k_cu_306193aa_302256ignoreE:
	.zero		1
	.type		_ZN40_INTERNAL_a96cb27d_4_k_cu_306193aa_302254cute7productE,@object
	.size		_ZN40_INTERNAL_a96cb27d_4_k_cu_306193aa_302254cute7productE,(_ZN40_INTERNAL_a96cb27d_4_k_cu_306193aa_302254cuda3std3__45__cpo3endE - _ZN40_INTERNAL_a96cb27d_4_k_cu_306193aa_302254cute7productE)
_ZN40_INTERNAL_a96cb27d_4_k_cu_306193aa_302254cute7productE:
	.zero		1
	.type		_ZN40_INTERNAL_a96cb27d_4_k_cu_306193aa_302254cuda3std3__45__cpo3endE,@object
	.size		_ZN40_INTERNAL_a96cb27d_4_k_cu_306193aa_302254cuda3std3__45__cpo3endE,(_ZN40_INTERNAL_a96cb27d_4_k_cu_306193aa_302254cuda3std3__419piecewise_constructE - _ZN40_INTERNAL_a96cb27d_4_k_cu_306193aa_302254cuda3std3__45__cpo3endE)
_ZN40_INTERNAL_a96cb27d_4_k_cu_306193aa_302254cuda3std3__45__cpo3endE:
	.zero		1
	.type		_ZN40_INTERNAL_a96cb27d_4_k_cu_306193aa_302254cuda3std3__419piecewise_constructE,@object
	.size		_ZN40_INTERNAL_a96cb27d_4_k_cu_306193aa_302254cuda3std3__419piecewise_constructE,(_ZN40_INTERNAL_a96cb27d_4_k_cu_306193aa_302254cuda3std3__45__cpo4cendE - _ZN40_INTERNAL_a96cb27d_4_k_cu_306193aa_302254cuda3std3__419piecewise_constructE)
_ZN40_INTERNAL_a96cb27d_4_k_cu_306193aa_302254cuda3std3__419piecewise_constructE:
	.zero		1
	.type		_ZN40_INTERNAL_a96cb27d_4_k_cu_306193aa_302254cuda3std3__45__cpo4cendE,@object
	.size		_ZN40_INTERNAL_a96cb27d_4_k_cu_306193aa_302254cuda3std3__45__cpo4cendE,(_ZN40_INTERNAL_a96cb27d_4_k_cu_306193aa_302254cuda3std6ranges3__45__cpo4swapE - _ZN40_INTERNAL_a96cb27d_4_k_cu_306193aa_302254cuda3std3__45__cpo4cendE)
_ZN40_INTERNAL_a96cb27d_4_k_cu_306193aa_302254cuda3std3__45__cpo4cendE:
	.zero		1
	.type		_ZN40_INTERNAL_a96cb27d_4_k_cu_306193aa_302254cuda3std6ranges3__45__cpo4swapE,@object
	.size		_ZN40_INTERNAL_a96cb27d_4_k_cu_306193aa_302254cuda3std6ranges3__45__cpo4swapE,(.L_10 - _ZN40_INTERNAL_a96cb27d_4_k_cu_306193aa_302254cuda3std6ranges3__45__cpo4swapE)
_ZN40_INTERNAL_a96cb27d_4_k_cu_306193aa_302254cuda3std6ranges3__45__cpo4swapE:
	.zero		1
.L_10:


//--------------------- .nv.constant0._ZN7cutlass13device_kernelINS_4gemm6kernel13GemmUniversalIN4cute5tupleIJiiiiEEENS1_10collective13CollectiveMmaINS1_35MainloopSm100TmaUmmaWarpSpecializedILi5ELi2ELi4ENS5_IJNS4_1CILi1EEESB_SB_EEEEENS5_IJNSA_ILi128EEENSA_ILi64EEESF_EEENS_10bfloat16_tENS5_IJlSB_lEEESH_SI_NS4_8TiledMMAINS4_8MMA_AtomIJNS4_20SM100_MMA_F16BF16_SSISH_SH_fLi128ELi64ELNS4_4UMMA5MajorE0ELSN_0ELNSM_7ScaleInE0ELSO_0EEEEEENS4_6LayoutISC_NS5_IJNSA_ILi0EEESS_SS_EEEEENS5_IJNS4_10UnderscoreESV_SV_EEEEENS4_13SM90_TMA_LOADENS4_14ComposedLayoutINS4_7SwizzleILi3ELi4ELi3EEENS4_18smem_ptr_flag_bitsILi16EEENSR_INS5_IJNSA_ILi8EEESF_EEENS5_IJSF_SB_EEEEEEEvNS4_8identityESY_S18_vS19_EENS_8epilogue10collective18CollectiveEpilogueINS1B_23Sm100TmaWarpSpecializedILi3ELi2ELi32ELb1ELb0EEEJSG_NS5_IJNSR_ISE_SB_EENSR_INSA_ILi32EEESB_EEEEESH_SI_SH_SI_NS1B_6fusion15FusionCallbacksIS1F_NS1K_17LinearCombinationISH_fSH_fLNS_15FloatRoundStyleE2EEESG_S1J_JEEENS4_5SM1004TMEM4LOAD26SM100_TMEM_LOAD_32dp32b32xESY_NSZ_INS10_ILi2ELi4ELi3EEES13_NSR_INS5_IJS14_S1H_EEENS5_IJS1H_SB_EEEEEEENS4_39AutoVectorizingCopyWithAssumedAlignmentILi128EEENS4_14SM90_TMA_STOREES1Y_S20_S20_EEEvvEEEEvNT_6ParamsE --------------------------
	.section	.nv.constant0._ZN7cutlass13device_kernelINS_4gemm6kernel13GemmUniversalIN4cute5tupleIJiiiiEEENS1_10collective13CollectiveMmaINS1_35MainloopSm100TmaUmmaWarpSpecializedILi5ELi2ELi4ENS5_IJNS4_1CILi1EEESB_SB_EEEEENS5_IJNSA_ILi128EEENSA_ILi64EEESF_EEENS_10bfloat16_tENS5_IJlSB_lEEESH_SI_NS4_8TiledMMAINS4_8MMA_AtomIJNS4_20SM100_MMA_F16BF16_SSISH_SH_fLi128ELi64ELNS4_4UMMA5MajorE0ELSN_0ELNSM_7ScaleInE0ELSO_0EEEEEENS4_6LayoutISC_NS5_IJNSA_ILi0EEESS_SS_EEEEENS5_IJNS4_10UnderscoreESV_SV_EEEEENS4_13SM90_TMA_LOADENS4_14ComposedLayoutINS4_7SwizzleILi3ELi4ELi3EEENS4_18smem_ptr_flag_bitsILi16EEENSR_INS5_IJNSA_ILi8EEESF_EEENS5_IJSF_SB_EEEEEEEvNS4_8identityESY_S18_vS19_EENS_8epilogue10collective18CollectiveEpilogueINS1B_23Sm100TmaWarpSpecializedILi3ELi2ELi32ELb1ELb0EEEJSG_NS5_IJNSR_ISE_SB_EENSR_INSA_ILi32EEESB_EEEEESH_SI_SH_SI_NS1B_6fusion15FusionCallbacksIS1F_NS1K_17LinearCombinationISH_fSH_fLNS_15FloatRoundStyleE2EEESG_S1J_JEEENS4_5SM1004TMEM4LOAD26SM100_TMEM_LOAD_32dp32b32xESY_NSZ_INS10_ILi2ELi4ELi3EEES13_NSR_INS5_IJS14_S1H_EEENS5_IJS1H_SB_EEEEEEENS4_39AutoVectorizingCopyWithAssumedAlignmentILi128EEENS4_14SM90_TMA_STOREES1Y_S20_S20_EEEvvEEEEvNT_6ParamsE,"a",@progbits
	.sectionflags	@""
	.align	4
.nv.constant0._ZN7cutlass13device_kernelINS_4gemm6kernel13GemmUniversalIN4cute5tupleIJiiiiEEENS1_10collective13CollectiveMmaINS1_35MainloopSm100TmaUmmaWarpSpecializedILi5ELi2ELi4ENS5_IJNS4_1CILi1EEESB_SB_EEEEENS5_IJNSA_ILi128EEENSA_ILi64EEESF_EEENS_10bfloat16_tENS5_IJlSB_lEEESH_SI_NS4_8TiledMMAINS4_8MMA_AtomIJNS4_20SM100_MMA_F16BF16_SSISH_SH_fLi128ELi64ELNS4_4UMMA5MajorE0ELSN_0ELNSM_7ScaleInE0ELSO_0EEEEEENS4_6LayoutISC_NS5_IJNSA_ILi0EEESS_SS_EEEEENS5_IJNS4_10UnderscoreESV_SV_EEEEENS4_13SM90_TMA_LOADENS4_14ComposedLayoutINS4_7SwizzleILi3ELi4ELi3EEENS4_18smem_ptr_flag_bitsILi16EEENSR_INS5_IJNSA_ILi8EEESF_EEENS5_IJSF_SB_EEEEEEEvNS4_8identityESY_S18_vS19_EENS_8epilogue10collective18CollectiveEpilogueINS1B_23Sm100TmaWarpSpecializedILi3ELi2ELi32ELb1ELb0EEEJSG_NS5_IJNSR_ISE_SB_EENSR_INSA_ILi32EEESB_EEEEESH_SI_SH_SI_NS1B_6fusion15FusionCallbacksIS1F_NS1K_17LinearCombinationISH_fSH_fLNS_15FloatRoundStyleE2EEESG_S1J_JEEENS4_5SM1004TMEM4LOAD26SM100_TMEM_LOAD_32dp32b32xESY_NSZ_INS10_ILi2ELi4ELi3EEES13_NSR_INS5_IJS14_S1H_EEENS5_IJS1H_SB_EEEEEEENS4_39AutoVectorizingCopyWithAssumedAlignmentILi128EEENS4_14SM90_TMA_STOREES1Y_S20_S20_EEEvvEEEEvNT_6ParamsE:
	.zero		2944


//--------------------- SYMBOLS --------------------------

	.type		.nv.reservedSmem.offset0,@object
	.size		.nv.reservedSmem.offset0,0x4
	.type		.nv.reservedSmem.cap,@object
	.size		.nv.reservedSmem.cap,0x4
	.type		__assertfail,@function
